//
// Generated by NVIDIA NVVM Compiler
//
// Compiler Build ID: CL-36424714
// Cuda compilation tools, release 13.0, V13.0.88
// Based on NVVM 20.0.0
//

.version 9.0
.target sm_100
.address_size 64

	// .globl	candidate0
// _ZZ10candidate0E15pad_temp_shared has been demoted
// _ZZ10candidate0E13kernel_shared has been demoted

.visible .entry candidate0(
	.param .u64 .ptr .align 1 candidate0_param_0,
	.param .u64 .ptr .align 1 candidate0_param_1,
	.param .u64 .ptr .align 1 candidate0_param_2
)
.maxntid 56
{
	.reg .pred 	%p<8>;
	.reg .b32 	%r<87>;
	.reg .b32 	%f<192>;
	.reg .b64 	%rd<31>;
	// demoted variable
	.shared .align 4 .b8 _ZZ10candidate0E15pad_temp_shared[7168];
	// demoted variable
	.shared .align 4 .b8 _ZZ10candidate0E13kernel_shared[2048];
	ld.param.u64 	%rd4, [candidate0_param_0];
	ld.param.u64 	%rd5, [candidate0_param_1];
	ld.param.u64 	%rd3, [candidate0_param_2];
	cvta.to.global.u64 	%rd1, %rd4;
	cvta.to.global.u64 	%rd2, %rd5;
	mov.u32 	%r29, %ctaid.x;
	mul.hi.u32 	%r30, %r29, -1840700269;
	shr.u32 	%r3, %r30, 5;
	mul.lo.s32 	%r31, %r3, 56;
	sub.s32 	%r32, %r29, %r31;
	shr.u32 	%r33, %r32, 1;
	mov.u32 	%r1, %tid.x;
	setp.gt.u32 	%p1, %r1, 27;
	selp.b32 	%r34, 56, 0, %p1;
	and.b32  	%r35, %r29, 1;
	setp.eq.b32 	%p2, %r35, 1;
	selp.b32 	%r36, 28, 0, %p2;
	add.s32 	%r37, %r1, -28;
	setp.lt.u32 	%p3, %r1, 28;
	selp.b32 	%r38, %r1, %r37, %p3;
	add.s32 	%r39, %r36, %r34;
	add.s32 	%r40, %r39, %r38;
	mad.lo.s32 	%r2, %r33, 112, %r40;
	shl.b32 	%r41, %r1, 2;
	mov.u32 	%r42, _ZZ10candidate0E15pad_temp_shared;
	add.s32 	%r4, %r42, %r41;
	and.b32  	%r5, %r41, 128;
	and.b32  	%r6, %r1, 31;
	mov.u32 	%r43, _ZZ10candidate0E13kernel_shared;
	add.s32 	%r7, %r43, %r41;
	add.s32 	%r44, %r41, 224;
	and.b32  	%r8, %r44, 384;
	add.s32 	%r45, %r1, 24;
	and.b32  	%r9, %r45, 31;
	add.s32 	%r46, %r41, 448;
	and.b32  	%r10, %r46, 896;
	add.s32 	%r47, %r41, 672;
	and.b32  	%r11, %r47, 896;
	add.s32 	%r48, %r41, 896;
	and.b32  	%r12, %r48, 1920;
	add.s32 	%r49, %r41, 1120;
	and.b32  	%r13, %r49, 1408;
	add.s32 	%r50, %r41, 1344;
	and.b32  	%r14, %r50, 1920;
	add.s32 	%r51, %r41, 1568;
	and.b32  	%r15, %r51, 1920;
	or.b32  	%r52, %r41, 1792;
	and.b32  	%r16, %r52, 1920;
	mov.b32 	%r82, 0;
	mov.f32 	%f160, 0f00000000;
	mov.f32 	%f161, %f160;
	mov.f32 	%f162, %f160;
	mov.f32 	%f163, %f160;
	mov.f32 	%f176, %f160;
	mov.f32 	%f177, %f160;
	mov.f32 	%f178, %f160;
	mov.f32 	%f179, %f160;
	mov.f32 	%f168, %f160;
	mov.f32 	%f169, %f160;
	mov.f32 	%f170, %f160;
	mov.f32 	%f171, %f160;
	mov.f32 	%f180, %f160;
	mov.f32 	%f181, %f160;
	mov.f32 	%f182, %f160;
	mov.f32 	%f183, %f160;
$L__BB0_1:
	setp.gt.u32 	%p4, %r1, 7;
	bar.sync 	0;
	mad.lo.s32 	%r53, %r82, 100352, %r2;
	mul.wide.u32 	%rd6, %r53, 4;
	add.s64 	%rd7, %rd1, %rd6;
	ld.global.nc.f32 	%f50, [%rd7];
	st.shared.f32 	[%r4], %f50;
	ld.global.nc.f32 	%f51, [%rd7+12544];
	st.shared.f32 	[%r4+224], %f51;
	ld.global.nc.f32 	%f52, [%rd7+25088];
	st.shared.f32 	[%r4+448], %f52;
	ld.global.nc.f32 	%f53, [%rd7+37632];
	st.shared.f32 	[%r4+672], %f53;
	ld.global.nc.f32 	%f54, [%rd7+50176];
	st.shared.f32 	[%r4+896], %f54;
	ld.global.nc.f32 	%f55, [%rd7+62720];
	st.shared.f32 	[%r4+1120], %f55;
	ld.global.nc.f32 	%f56, [%rd7+75264];
	st.shared.f32 	[%r4+1344], %f56;
	ld.global.nc.f32 	%f57, [%rd7+87808];
	st.shared.f32 	[%r4+1568], %f57;
	ld.global.nc.f32 	%f58, [%rd7+100352];
	st.shared.f32 	[%r4+1792], %f58;
	ld.global.nc.f32 	%f59, [%rd7+112896];
	st.shared.f32 	[%r4+2016], %f59;
	ld.global.nc.f32 	%f60, [%rd7+125440];
	st.shared.f32 	[%r4+2240], %f60;
	ld.global.nc.f32 	%f61, [%rd7+137984];
	st.shared.f32 	[%r4+2464], %f61;
	ld.global.nc.f32 	%f62, [%rd7+150528];
	st.shared.f32 	[%r4+2688], %f62;
	ld.global.nc.f32 	%f63, [%rd7+163072];
	st.shared.f32 	[%r4+2912], %f63;
	ld.global.nc.f32 	%f64, [%rd7+175616];
	st.shared.f32 	[%r4+3136], %f64;
	ld.global.nc.f32 	%f65, [%rd7+188160];
	st.shared.f32 	[%r4+3360], %f65;
	ld.global.nc.f32 	%f66, [%rd7+200704];
	st.shared.f32 	[%r4+3584], %f66;
	ld.global.nc.f32 	%f67, [%rd7+213248];
	st.shared.f32 	[%r4+3808], %f67;
	ld.global.nc.f32 	%f68, [%rd7+225792];
	st.shared.f32 	[%r4+4032], %f68;
	ld.global.nc.f32 	%f69, [%rd7+238336];
	st.shared.f32 	[%r4+4256], %f69;
	ld.global.nc.f32 	%f70, [%rd7+250880];
	st.shared.f32 	[%r4+4480], %f70;
	ld.global.nc.f32 	%f71, [%rd7+263424];
	st.shared.f32 	[%r4+4704], %f71;
	ld.global.nc.f32 	%f72, [%rd7+275968];
	st.shared.f32 	[%r4+4928], %f72;
	ld.global.nc.f32 	%f73, [%rd7+288512];
	st.shared.f32 	[%r4+5152], %f73;
	ld.global.nc.f32 	%f74, [%rd7+301056];
	st.shared.f32 	[%r4+5376], %f74;
	ld.global.nc.f32 	%f75, [%rd7+313600];
	st.shared.f32 	[%r4+5600], %f75;
	ld.global.nc.f32 	%f76, [%rd7+326144];
	st.shared.f32 	[%r4+5824], %f76;
	ld.global.nc.f32 	%f77, [%rd7+338688];
	st.shared.f32 	[%r4+6048], %f77;
	ld.global.nc.f32 	%f78, [%rd7+351232];
	st.shared.f32 	[%r4+6272], %f78;
	ld.global.nc.f32 	%f79, [%rd7+363776];
	st.shared.f32 	[%r4+6496], %f79;
	ld.global.nc.f32 	%f80, [%rd7+376320];
	st.shared.f32 	[%r4+6720], %f80;
	ld.global.nc.f32 	%f81, [%rd7+388864];
	st.shared.f32 	[%r4+6944], %f81;
	shl.b32 	%r54, %r82, 5;
	shl.b32 	%r55, %r3, 11;
	add.s32 	%r18, %r54, %r55;
	or.b32  	%r56, %r18, %r6;
	add.s32 	%r57, %r56, %r5;
	mul.wide.u32 	%rd8, %r57, 4;
	add.s64 	%rd9, %rd2, %rd8;
	ld.global.nc.f32 	%f82, [%rd9];
	st.shared.f32 	[%r7], %f82;
	or.b32  	%r58, %r18, %r9;
	add.s32 	%r59, %r58, %r8;
	mul.wide.u32 	%rd10, %r59, 4;
	add.s64 	%rd11, %rd2, %rd10;
	ld.global.nc.f32 	%f83, [%rd11];
	st.shared.f32 	[%r7+224], %f83;
	xor.b32  	%r60, %r6, 16;
	or.b32  	%r61, %r18, %r60;
	add.s32 	%r62, %r61, %r10;
	mul.wide.u32 	%rd12, %r62, 4;
	add.s64 	%rd13, %rd2, %rd12;
	ld.global.nc.f32 	%f84, [%rd13];
	st.shared.f32 	[%r7+448], %f84;
	add.s32 	%r63, %r1, 8;
	and.b32  	%r64, %r63, 31;
	or.b32  	%r65, %r18, %r64;
	add.s32 	%r66, %r65, %r11;
	mul.wide.u32 	%rd14, %r66, 4;
	add.s64 	%rd15, %rd2, %rd14;
	ld.global.nc.f32 	%f85, [%rd15];
	st.shared.f32 	[%r7+672], %f85;
	add.s32 	%r67, %r56, %r12;
	mul.wide.u32 	%rd16, %r67, 4;
	add.s64 	%rd17, %rd2, %rd16;
	ld.global.nc.f32 	%f86, [%rd17];
	st.shared.f32 	[%r7+896], %f86;
	add.s32 	%r68, %r58, %r13;
	mul.wide.u32 	%rd18, %r68, 4;
	add.s64 	%rd19, %rd2, %rd18;
	ld.global.nc.f32 	%f87, [%rd19];
	st.shared.f32 	[%r7+1120], %f87;
	add.s32 	%r69, %r61, %r14;
	mul.wide.u32 	%rd20, %r69, 4;
	add.s64 	%rd21, %rd2, %rd20;
	ld.global.nc.f32 	%f88, [%rd21];
	st.shared.f32 	[%r7+1344], %f88;
	add.s32 	%r70, %r65, %r15;
	mul.wide.u32 	%rd22, %r70, 4;
	add.s64 	%rd23, %rd2, %rd22;
	ld.global.nc.f32 	%f89, [%rd23];
	st.shared.f32 	[%r7+1568], %f89;
	add.s32 	%r71, %r56, %r16;
	mul.wide.u32 	%rd24, %r71, 4;
	add.s64 	%rd25, %rd2, %rd24;
	ld.global.nc.f32 	%f90, [%rd25];
	st.shared.f32 	[%r7+1792], %f90;
	@%p4 bra 	$L__BB0_3;
	add.s32 	%r72, %r18, %r1;
	mul.wide.u32 	%rd26, %r72, 4;
	add.s64 	%rd27, %rd2, %rd26;
	ld.global.nc.f32 	%f91, [%rd27+7776];
	st.shared.f32 	[%r7+2016], %f91;
$L__BB0_3:
	bar.sync 	0;
	mov.u32 	%r75, _ZZ10candidate0E13kernel_shared;
	add.s32 	%r83, %r75, 1024;
	mov.b32 	%r85, 224;
	mov.u32 	%r84, %r4;
$L__BB0_4:
	ld.shared.f32 	%f92, [%r84];
	ld.shared.f32 	%f93, [%r83+-1024];
	fma.rn.f32 	%f94, %f92, %f93, %f183;
	ld.shared.f32 	%f95, [%r83];
	fma.rn.f32 	%f96, %f92, %f95, %f179;
	ld.shared.f32 	%f97, [%r83+-896];
	fma.rn.f32 	%f98, %f92, %f97, %f182;
	ld.shared.f32 	%f99, [%r83+128];
	fma.rn.f32 	%f100, %f92, %f99, %f178;
	ld.shared.f32 	%f101, [%r83+-768];
	fma.rn.f32 	%f102, %f92, %f101, %f181;
	ld.shared.f32 	%f103, [%r83+256];
	fma.rn.f32 	%f104, %f92, %f103, %f177;
	ld.shared.f32 	%f105, [%r83+-640];
	fma.rn.f32 	%f106, %f92, %f105, %f180;
	ld.shared.f32 	%f107, [%r83+384];
	fma.rn.f32 	%f108, %f92, %f107, %f176;
	ld.shared.f32 	%f109, [%r84+224];
	ld.shared.f32 	%f110, [%r83+-1020];
	fma.rn.f32 	%f183, %f109, %f110, %f94;
	ld.shared.f32 	%f111, [%r83+4];
	fma.rn.f32 	%f179, %f109, %f111, %f96;
	ld.shared.f32 	%f112, [%r83+-892];
	fma.rn.f32 	%f182, %f109, %f112, %f98;
	ld.shared.f32 	%f113, [%r83+132];
	fma.rn.f32 	%f178, %f109, %f113, %f100;
	ld.shared.f32 	%f114, [%r83+-764];
	fma.rn.f32 	%f181, %f109, %f114, %f102;
	ld.shared.f32 	%f115, [%r83+260];
	fma.rn.f32 	%f177, %f109, %f115, %f104;
	ld.shared.f32 	%f116, [%r83+-636];
	fma.rn.f32 	%f180, %f109, %f116, %f106;
	ld.shared.f32 	%f117, [%r83+388];
	fma.rn.f32 	%f176, %f109, %f117, %f108;
	add.s32 	%r85, %r85, 448;
	add.s32 	%r84, %r84, 448;
	add.s32 	%r83, %r83, 8;
	setp.ne.s32 	%p5, %r85, 7392;
	@%p5 bra 	$L__BB0_4;
	mov.b32 	%r86, 0;
$L__BB0_6:
	mad.lo.s32 	%r77, %r86, 224, %r4;
	ld.shared.f32 	%f118, [%r77];
	shl.b32 	%r78, %r86, 2;
	mov.u32 	%r79, _ZZ10candidate0E13kernel_shared;
	add.s32 	%r80, %r79, %r78;
	ld.shared.f32 	%f119, [%r80+512];
	fma.rn.f32 	%f120, %f118, %f119, %f171;
	ld.shared.f32 	%f121, [%r80+1536];
	fma.rn.f32 	%f122, %f118, %f121, %f163;
	ld.shared.f32 	%f123, [%r80+640];
	fma.rn.f32 	%f124, %f118, %f123, %f170;
	ld.shared.f32 	%f125, [%r80+1664];
	fma.rn.f32 	%f126, %f118, %f125, %f162;
	ld.shared.f32 	%f127, [%r80+768];
	fma.rn.f32 	%f128, %f118, %f127, %f169;
	ld.shared.f32 	%f129, [%r80+1792];
	fma.rn.f32 	%f130, %f118, %f129, %f161;
	ld.shared.f32 	%f131, [%r80+896];
	fma.rn.f32 	%f132, %f118, %f131, %f168;
	ld.shared.f32 	%f133, [%r80+1920];
	fma.rn.f32 	%f134, %f118, %f133, %f160;
	ld.shared.f32 	%f135, [%r77+224];
	ld.shared.f32 	%f136, [%r80+516];
	fma.rn.f32 	%f171, %f135, %f136, %f120;
	ld.shared.f32 	%f137, [%r80+1540];
	fma.rn.f32 	%f163, %f135, %f137, %f122;
	ld.shared.f32 	%f138, [%r80+644];
	fma.rn.f32 	%f170, %f135, %f138, %f124;
	ld.shared.f32 	%f139, [%r80+1668];
	fma.rn.f32 	%f162, %f135, %f139, %f126;
	ld.shared.f32 	%f140, [%r80+772];
	fma.rn.f32 	%f169, %f135, %f140, %f128;
	ld.shared.f32 	%f141, [%r80+1796];
	fma.rn.f32 	%f161, %f135, %f141, %f130;
	ld.shared.f32 	%f142, [%r80+900];
	fma.rn.f32 	%f168, %f135, %f142, %f132;
	ld.shared.f32 	%f143, [%r80+1924];
	fma.rn.f32 	%f160, %f135, %f143, %f134;
	add.s32 	%r86, %r86, 2;
	setp.ne.s32 	%p6, %r86, 32;
	@%p6 bra 	$L__BB0_6;
	add.s32 	%r82, %r82, 1;
	setp.ne.s32 	%p7, %r82, 4;
	@%p7 bra 	$L__BB0_1;
	mad.lo.s32 	%r81, %r3, 50176, %r2;
	cvta.to.global.u64 	%rd28, %rd3;
	max.f32 	%f144, %f183, 0f00000000;
	mul.wide.u32 	%rd29, %r81, 4;
	add.s64 	%rd30, %rd28, %rd29;
	st.global.f32 	[%rd30], %f144;
	max.f32 	%f145, %f179, 0f00000000;
	st.global.f32 	[%rd30+100352], %f145;
	max.f32 	%f146, %f182, 0f00000000;
	st.global.f32 	[%rd30+12544], %f146;
	max.f32 	%f147, %f178, 0f00000000;
	st.global.f32 	[%rd30+112896], %f147;
	max.f32 	%f148, %f181, 0f00000000;
	st.global.f32 	[%rd30+25088], %f148;
	max.f32 	%f149, %f177, 0f00000000;
	st.global.f32 	[%rd30+125440], %f149;
	max.f32 	%f150, %f180, 0f00000000;
	st.global.f32 	[%rd30+37632], %f150;
	max.f32 	%f151, %f176, 0f00000000;
	st.global.f32 	[%rd30+137984], %f151;
	max.f32 	%f152, %f171, 0f00000000;
	st.global.f32 	[%rd30+50176], %f152;
	max.f32 	%f153, %f163, 0f00000000;
	st.global.f32 	[%rd30+150528], %f153;
	max.f32 	%f154, %f170, 0f00000000;
	st.global.f32 	[%rd30+62720], %f154;
	max.f32 	%f155, %f162, 0f00000000;
	st.global.f32 	[%rd30+163072], %f155;
	max.f32 	%f156, %f169, 0f00000000;
	st.global.f32 	[%rd30+75264], %f156;
	max.f32 	%f157, %f161, 0f00000000;
	st.global.f32 	[%rd30+175616], %f157;
	max.f32 	%f158, %f168, 0f00000000;
	st.global.f32 	[%rd30+87808], %f158;
	max.f32 	%f159, %f160, 0f00000000;
	st.global.f32 	[%rd30+188160], %f159;
	ret;

}


// ===== COMPILED SASS (sm_100) =====

	.target	sm_100

	.elftype	@"ET_EXEC"


//--------------------- .note.nv.tkinfo           --------------------------
	.section	.note.nv.tkinfo,"",@"SHT_NOTE"
	.sectionflags	@"SHF_NOTE_NV_TKINFO"
	.tkinfo
        /*0018*/ 	.word	0x00000002
        /*0030*/ 	.string	""
        /*0030*/ 	.string	"ptxas"
        /*0030*/ 	.string	"Cuda compilation tools, release 13.0, V13.0.88"
        /*0030*/ 	.string	"Build cuda_13.0.r13.0/compiler.36424714_0"
        /*0030*/ 	.string	"-arch sm_100 -m 64 "



//--------------------- .note.nv.cuinfo           --------------------------
	.section	.note.nv.cuinfo,"",@"SHT_NOTE"
	.sectionflags	@"SHF_NOTE_NV_CUINFO"
        /*0018*/ 	.short	0x0002
        /*001a*/ 	.short	0x0064
        /*001c*/ 	.short	0x0082
	.zero		2


//--------------------- .nv.info                  --------------------------
	.section	.nv.info,"",@"SHT_CUDA_INFO"
	.align	4


	//----- nvinfo : EIATTR_REGCOUNT
	.align		4
        /*0000*/ 	.byte	0x04, 0x2f
        /*0002*/ 	.short	(.L_1 - .L_0)
	.align		4
.L_0:
        /*0004*/ 	.word	index@(candidate0)
        /*0008*/ 	.word	0x00000028


	//----- nvinfo : EIATTR_FRAME_SIZE
	.align		4
.L_1:
        /*000c*/ 	.byte	0x04, 0x11
        /*000e*/ 	.short	(.L_3 - .L_2)
	.align		4
.L_2:
        /*0010*/ 	.word	index@(candidate0)
        /*0014*/ 	.word	0x00000000


	//----- nvinfo : EIATTR_MIN_STACK_SIZE
	.align		4
.L_3:
        /*0018*/ 	.byte	0x04, 0x12
        /*001a*/ 	.short	(.L_5 - .L_4)
	.align		4
.L_4:
        /*001c*/ 	.word	index@(candidate0)
        /*0020*/ 	.word	0x00000000
.L_5:


//--------------------- .nv.compat                --------------------------
	.section	.nv.compat,"",@"SHT_CUDA_COMPAT_INFO"
	.align	4
        /*0000*/ 	.byte	0x02, 0x09, 0x00, 0x00, 0x02, 0x02, 0x01, 0x00, 0x02, 0x05, 0x05, 0x00, 0x03, 0x07, 0x01, 0x01
        /*0010*/ 	.byte	0x02, 0x03, 0x00, 0x00, 0x02, 0x06, 0x01, 0x00, 0x04, 0x0b, 0x08, 0x00, 0x09, 0x00, 0x00, 0x00
        /*0020*/ 	.byte	0x00, 0x00, 0x00, 0x00


//--------------------- .nv.info.candidate0       --------------------------
	.section	.nv.info.candidate0,"",@"SHT_CUDA_INFO"
	.sectionflags	@""
	.align	4


	//----- nvinfo : EIATTR_CUDA_API_VERSION
	.align		4
        /*0000*/ 	.byte	0x04, 0x37
        /*0002*/ 	.short	(.L_7 - .L_6)
.L_6:
        /*0004*/ 	.word	0x00000082


	//----- nvinfo : EIATTR_KPARAM_INFO
	.align		4
.L_7:
        /*0008*/ 	.byte	0x04, 0x17
        /*000a*/ 	.short	(.L_9 - .L_8)
.L_8:
        /*000c*/ 	.word	0x00000000
        /*0010*/ 	.short	0x0002
        /*0012*/ 	.short	0x0010
        /*0014*/ 	.byte	0x00, 0xf5, 0x21, 0x00


	//----- nvinfo : EIATTR_KPARAM_INFO
	.align		4
.L_9:
        /*0018*/ 	.byte	0x04, 0x17
        /*001a*/ 	.short	(.L_11 - .L_10)
.L_10:
        /*001c*/ 	.word	0x00000000
        /*0020*/ 	.short	0x0001
        /*0022*/ 	.short	0x0008
        /*0024*/ 	.byte	0x00, 0xf5, 0x21, 0x00


	//----- nvinfo : EIATTR_KPARAM_INFO
	.align		4
.L_11:
        /*0028*/ 	.byte	0x04, 0x17
        /*002a*/ 	.short	(.L_13 - .L_12)
.L_12:
        /*002c*/ 	.word	0x00000000
        /*0030*/ 	.short	0x0000
        /*0032*/ 	.short	0x0000
        /*0034*/ 	.byte	0x00, 0xf5, 0x21, 0x00


	//----- nvinfo : EIATTR_SPARSE_MMA_MASK
	.align		4
.L_13:
        /*0038*/ 	.byte	0x03, 0x50
        /*003a*/ 	.short	0x0000


	//----- nvinfo : EIATTR_MAXREG_COUNT
	.align		4
        /*003c*/ 	.byte	0x03, 0x1b
        /*003e*/ 	.short	0x00ff


	//----- nvinfo : EIATTR_NUM_BARRIERS
	.align		4
        /*0040*/ 	.byte	0x02, 0x4c
        /*0042*/ 	.byte	0x01
	.zero		1


	//----- nvinfo : EIATTR_MERCURY_ISA_VERSION
	.align		4
        /*0044*/ 	.byte	0x03, 0x5f
        /*0046*/ 	.short	0x0101


	//----- nvinfo : EIATTR_VRC_CTA_INIT_COUNT
	.align		4
        /*0048*/ 	.byte	0x02, 0x4a
	.zero		1
	.zero		1


	//----- nvinfo : EIATTR_EXIT_INSTR_OFFSETS
	.align		4
        /*004c*/ 	.byte	0x04, 0x1c
        /*004e*/ 	.short	(.L_15 - .L_14)


	//   ....[0]....
.L_14:
        /*0050*/ 	.word	0x00002210


	//----- nvinfo : EIATTR_MAX_THREADS
	.align		4
.L_15:
        /*0054*/ 	.byte	0x04, 0x05
        /*0056*/ 	.short	(.L_17 - .L_16)
.L_16:
        /*0058*/ 	.word	0x00000038
        /*005c*/ 	.word	0x00000001
        /*0060*/ 	.word	0x00000001


	//----- nvinfo : EIATTR_CBANK_PARAM_SIZE
	.align		4
.L_17:
        /*0064*/ 	.byte	0x03, 0x19
        /*0066*/ 	.short	0x0018


	//----- nvinfo : EIATTR_PARAM_CBANK
	.align		4
        /*0068*/ 	.byte	0x04, 0x0a
        /*006a*/ 	.short	(.L_19 - .L_18)
	.align		4
.L_18:
        /*006c*/ 	.word	index@(.nv.constant0.candidate0)
        /*0070*/ 	.short	0x0380
        /*0072*/ 	.short	0x0018


	//----- nvinfo : EIATTR_SW_WAR
	.align		4
.L_19:
        /*0074*/ 	.byte	0x04, 0x36
        /*0076*/ 	.short	(.L_21 - .L_20)
.L_20:
        /*0078*/ 	.word	0x00000008
.L_21:


//--------------------- .nv.callgraph             --------------------------
	.section	.nv.callgraph,"",@"SHT_CUDA_CALLGRAPH"
	.align	4
	.sectionentsize	8
	.align		4
        /*0000*/ 	.word	0x00000000
	.align		4
        /*0004*/ 	.word	0xffffffff
	.align		4
        /*0008*/ 	.word	0x00000000
	.align		4
        /*000c*/ 	.word	0xfffffffe
	.align		4
        /*0010*/ 	.word	0x00000000
	.align		4
        /*0014*/ 	.word	0xfffffffd
	.align		4
        /*0018*/ 	.word	0x00000000
	.align		4
        /*001c*/ 	.word	0xfffffffc


//--------------------- .text.candidate0          --------------------------
	.section	.text.candidate0,"ax",@progbits
	.align	128
        .global         candidate0
        .type           candidate0,@function
        .size           candidate0,(.L_x_4 - candidate0)
        .other          candidate0,@"STO_CUDA_ENTRY STV_DEFAULT"
candidate0:
.text.candidate0:
[----:B------:R-:W-:Y:S01]  /*0000*/  LDC R1, c[0x0][0x37c] ;  /* 0x0000df00ff017b82 */ /* 0x000fe20000000800 */
[----:B------:R-:W0:Y:S07]  /*0010*/  S2R R0, SR_CTAID.X ;  /* 0x0000000000007919 */ /* 0x000e2e0000002500 */
[----:B------:R-:W1:Y:S01]  /*0020*/  S2UR UR5, SR_CgaCtaId ;  /* 0x00000000000579c3 */ /* 0x000e620000008800 */
[----:B------:R-:W-:Y:S01]  /*0030*/  UMOV UR4, 0x400 ;  /* 0x0000040000047882 */ /* 0x000fe20000000000 */
[----:B------:R-:W-:Y:S01]  /*0040*/  HFMA2 R26, -RZ, RZ, 0, 0 ;  /* 0x00000000ff1a7431 */ /* 0x000fe200000001ff */
[----:B------:R-:W2:Y:S01]  /*0050*/  S2R R36, SR_TID.X ;  /* 0x0000000000247919 */ /* 0x000ea20000002100 */
[----:B------:R-:W-:-:S02]  /*0060*/  MOV R32, RZ ;  /* 0x000000ff00207202 */ /* 0x000fc40000000f00 */
[----:B------:R-:W-:Y:S02]  /*0070*/  CS2R R8, SRZ ;  /* 0x0000000000087805 */ /* 0x000fe4000001ff00 */
[----:B------:R-:W-:Y:S02]  /*0080*/  CS2R R30, SRZ ;  /* 0x00000000001e7805 */ /* 0x000fe4000001ff00 */
[----:B------:R-:W-:Y:S02]  /*0090*/  CS2R R6, SRZ ;  /* 0x0000000000067805 */ /* 0x000fe4000001ff00 */
[----:B------:R-:W-:Y:S02]  /*00a0*/  CS2R R10, SRZ ;  /* 0x00000000000a7805 */ /* 0x000fe4000001ff00 */
[----:B------:R-:W-:Y:S01]  /*00b0*/  CS2R R12, SRZ ;  /* 0x00000000000c7805 */ /* 0x000fe2000001ff00 */
[----:B------:R-:W3:Y:S01]  /*00c0*/  LDCU.64 UR8, c[0x0][0x358] ;  /* 0x00006b00ff0877ac */ /* 0x000ee20008000a00 */
[----:B-1----:R-:W-:Y:S01]  /*00d0*/  ULEA UR4, UR5, UR4, 0x18 ;  /* 0x0000000405047291 */ /* 0x002fe2000f8ec0ff */
[C---:B0-----:R-:W-:Y:S01]  /*00e0*/  LOP3.LUT R2, R0.reuse, 0x1, RZ, 0xc0, !PT ;  /* 0x0000000100027812 */ /* 0x041fe200078ec0ff */
[----:B------:R-:W-:Y:S01]  /*00f0*/  IMAD.HI.U32 R37, R0, -0x6db6db6d, RZ ;  /* 0x9249249300257827 */ /* 0x000fe200078e00ff */
[----:B--2---:R-:W-:-:S02]  /*0100*/  ISETP.GT.U32.AND P0, PT, R36, 0x1b, PT ;  /* 0x0000001b2400780c */ /* 0x004fc40003f04070 */
[----:B------:R-:W-:Y:S01]  /*0110*/  ISETP.NE.U32.AND P1, PT, R2, 0x1, PT ;  /* 0x000000010200780c */ /* 0x000fe20003f25070 */
[----:B------:R-:W-:Y:S01]  /*0120*/  HFMA2 R2, -RZ, RZ, 0, 5.0067901611328125e-06 ;  /* 0x00000054ff027431 */ /* 0x000fe200000001ff */
[----:B------:R-:W-:Y:S02]  /*0130*/  SHF.R.U32.HI R37, RZ, 0x5, R37 ;  /* 0x00000005ff257819 */ /* 0x000fe40000011625 */
[C---:B------:R-:W-:Y:S02]  /*0140*/  ISETP.GE.U32.AND P2, PT, R36.reuse, 0x1c, PT ;  /* 0x0000001c2400780c */ /* 0x040fe40003f46070 */
[C---:B------:R-:W-:Y:S01]  /*0150*/  IADD3 R3, PT, PT, R36.reuse, -0x1c, RZ ;  /* 0xffffffe424037810 */ /* 0x040fe20007ffe0ff */
[----:B------:R-:W-:Y:S01]  /*0160*/  IMAD R0, R37, -0x38, R0 ;  /* 0xffffffc825007824 */ /* 0x000fe200078e0200 */
[----:B------:R-:W-:Y:S02]  /*0170*/  SEL R4, RZ, 0x38, !P0 ;  /* 0x00000038ff047807 */ /* 0x000fe40004000000 */
[----:B------:R-:W-:-:S02]  /*0180*/  SEL R3, R36, R3, !P2 ;  /* 0x0000000324037207 */ /* 0x000fc40005000000 */
[----:B------:R-:W-:Y:S02]  /*0190*/  @!P0 IADD3 R2, PT, PT, RZ, 0x1c, RZ ;  /* 0x0000001cff028810 */ /* 0x000fe40007ffe0ff */
[----:B------:R-:W-:Y:S02]  /*01a0*/  @P1 IADD3 R2, PT, PT, R4, RZ, RZ ;  /* 0x000000ff04021210 */ /* 0x000fe40007ffe0ff */
[----:B------:R-:W-:Y:S02]  /*01b0*/  CS2R R4, SRZ ;  /* 0x0000000000047805 */ /* 0x000fe4000001ff00 */
[----:B------:R-:W-:Y:S02]  /*01c0*/  SHF.R.U32.HI R0, RZ, 0x1, R0 ;  /* 0x00000001ff007819 */ /* 0x000fe40000011600 */
[----:B------:R-:W-:Y:S02]  /*01d0*/  IADD3 R3, PT, PT, R3, R2, RZ ;  /* 0x0000000203037210 */ /* 0x000fe40007ffe0ff */
[----:B------:R-:W-:-:S03]  /*01e0*/  SHF.L.U32 R33, R36, 0x2, RZ ;  /* 0x0000000224217819 */ /* 0x000fc600000006ff */
[----:B------:R-:W-:Y:S01]  /*01f0*/  IMAD R34, R0, 0x70, R3 ;  /* 0x0000007000227824 */ /* 0x000fe200078e0203 */
[----:B------:R-:W-:Y:S02]  /*0200*/  CS2R R2, SRZ ;  /* 0x0000000000027805 */ /* 0x000fe4000001ff00 */
[----:B------:R-:W-:Y:S02]  /*0210*/  MOV R0, RZ ;  /* 0x000000ff00007202 */ /* 0x000fe40000000f00 */
[----:B---3--:R-:W-:-:S07]  /*0220*/  IADD3 R35, PT, PT, R33, UR4, RZ ;  /* 0x0000000421237c10 */ /* 0x008fce000fffe0ff */
.L_x_2:
[----:B------:R-:W0:Y:S01]  /*0230*/  LDC.64 R14, c[0x0][0x380] ;  /* 0x0000e000ff0e7b82 */ /* 0x000e220000000a00 */
[----:B------:R-:W-:-:S04]  /*0240*/  IMAD R17, R32, 0x18800, R34 ;  /* 0x0001880020117824 */ /* 0x000fc800078e0222 */
[----:B0-----:R-:W-:-:S05]  /*0250*/  IMAD.WIDE.U32 R14, R17, 0x4, R14 ;  /* 0x00000004110e7825 */ /* 0x001fca00078e000e */
[----:B------:R-:W2:Y:S04]  /*0260*/  LDG.E.CONSTANT R17, desc[UR8][R14.64+0x6200] ;  /* 0x006200080e117981 */ /* 0x000ea8000c1e9900 */
[----:B------:R-:W3:Y:S01]  /*0270*/  LDG.E.CONSTANT R19, desc[UR8][R14.64+0x9300] ;  /* 0x009300080e137981 */ /* 0x000ee2000c1e9900 */
[----:B------:R-:W-:Y:S06]  /*0280*/  BAR.SYNC.DEFER_BLOCKING 0x0 ;  /* 0x0000000000007b1d */ /* 0x000fec0000010000 */
[----:B------:R-:W4:Y:S04]  /*0290*/  LDG.E.CONSTANT R20, desc[UR8][R14.64+0xc400] ;  /* 0x00c400080e147981 */ /* 0x000f28000c1e9900 */
[----:B------:R-:W5:Y:S04]  /*02a0*/  LDG.E.CONSTANT R21, desc[UR8][R14.64+0x15700] ;  /* 0x015700080e157981 */ /* 0x000f68000c1e9900 */
        /* <DEDUP_REMOVED lines=9> */
[----:B--2---:R0:W-:Y:S04]  /*0340*/  STS [R33+UR4+0x1c0], R17 ;  /* 0x0001c01121007988 */ /* 0x0041e80008000804 */
[----:B---3--:R1:W-:Y:S04]  /*0350*/  STS [R33+UR4+0x2a0], R19 ;  /* 0x0002a01321007988 */ /* 0x0083e80008000804 */
[----:B0-----:R-:W2:Y:S04]  /*0360*/  LDG.E.CONSTANT R17, desc[UR8][R14.64+0x24c00] ;  /* 0x024c00080e117981 */ /* 0x001ea8000c1e9900 */
[----:B-1----:R-:W3:Y:S04]  /*0370*/  LDG.E.CONSTANT R19, desc[UR8][R14.64+0x27d00] ;  /* 0x027d00080e137981 */ /* 0x002ee8000c1e9900 */
[----:B----4-:R0:W-:Y:S04]  /*0380*/  STS [R33+UR4+0x380], R20 ;  /* 0x0003801421007988 */ /* 0x0101e80008000804 */
[----:B-----5:R1:W-:Y:S04]  /*0390*/  STS [R33+UR4+0x620], R21 ;  /* 0x0006201521007988 */ /* 0x0203e80008000804 */
[----:B0-----:R-:W4:Y:S04]  /*03a0*/  LDG.E.CONSTANT R20, desc[UR8][R14.64+0x34100] ;  /* 0x034100080e147981 */ /* 0x001f28000c1e9900 */
[----:B-1----:R-:W5:Y:S04]  /*03b0*/  LDG.E.CONSTANT R21, desc[UR8][R14.64+0x3d400] ;  /* 0x03d400080e157981 */ /* 0x002f68000c1e9900 */
[----:B------:R0:W-:Y:S04]  /*03c0*/  STS [R33+UR4], R22 ;  /* 0x0000001621007988 */ /* 0x0001e80008000804 */
[----:B------:R1:W-:Y:S04]  /*03d0*/  STS [R33+UR4+0x460], R18 ;  /* 0x0004601221007988 */ /* 0x0003e80008000804 */
[----:B0-----:R-:W5:Y:S04]  /*03e0*/  LDG.E.CONSTANT R22, desc[UR8][R14.64+0x2df00] ;  /* 0x02df00080e167981 */ /* 0x001f68000c1e9900 */
[----:B-1----:R-:W5:Y:S04]  /*03f0*/  LDG.E.CONSTANT R18, desc[UR8][R14.64+0x43600] ;  /* 0x043600080e127981 */ /* 0x002f68000c1e9900 */
[----:B------:R0:W-:Y:S04]  /*0400*/  STS [R33+UR4+0xe0], R24 ;  /* 0x0000e01821007988 */ /* 0x0001e80008000804 */
        /* <DEDUP_REMOVED lines=8> */
[----:B0-----:R-:W5:Y:S04]  /*0490*/  LDG.E.CONSTANT R29, desc[UR8][R14.64+0x4c900] ;  /* 0x04c900080e1d7981 */ /* 0x001f68000c1e9900 */
[----:B--2---:R0:W-:Y:S04]  /*04a0*/  STS [R33+UR4+0xa80], R17 ;  /* 0x000a801121007988 */ /* 0x0041e80008000804 */
[----:B---3--:R1:W-:Y:S04]  /*04b0*/  STS [R33+UR4+0xb60], R19 ;  /* 0x000b601321007988 */ /* 0x0083e80008000804 */
[----:B0-----:R-:W2:Y:S04]  /*04c0*/  LDG.E.CONSTANT R17, desc[UR8][R14.64+0x37200] ;  /* 0x037200080e117981 */ /* 0x001ea8000c1e9900 */
[----:B-1----:R-:W3:Y:S04]  /*04d0*/  LDG.E.CONSTANT R19, desc[UR8][R14.64+0x3a300] ;  /* 0x03a300080e137981 */ /* 0x002ee8000c1e9900 */
[----:B----4-:R-:W-:Y:S04]  /*04e0*/  STS [R33+UR4+0xee0], R20 ;  /* 0x000ee01421007988 */ /* 0x010fe80008000804 */
[----:B-----5:R0:W-:Y:S02]  /*04f0*/  STS [R33+UR4+0x1180], R21 ;  /* 0x0011801521007988 */ /* 0x0201e40008000804 */
[----:B0-----:R-:W0:Y:S02]  /*0500*/  LDC.64 R20, c[0x0][0x388] ;  /* 0x0000e200ff147b82 */ /* 0x001e240000000a00 */
[----:B------:R1:W-:Y:S04]  /*0510*/  STS [R33+UR4+0xd20], R22 ;  /* 0x000d201621007988 */ /* 0x0003e80008000804 */
[----:B------:R4:W-:Y:S01]  /*0520*/  STS [R33+UR4+0x1340], R18 ;  /* 0x0013401221007988 */ /* 0x0009e20008000804 */
[----:B-1----:R-:W-:-:S02]  /*0530*/  LEA R22, R37, R32, 0x6 ;  /* 0x0000002025167211 */ /* 0x002fc400078e30ff */
[----:B----4-:R-:W-:Y:S01]  /*0540*/  SHF.L.U32 R18, R36, 0x2, RZ ;  /* 0x0000000224127819 */ /* 0x010fe200000006ff */
[----:B------:R-:W-:Y:S04]  /*0550*/  STS [R33+UR4+0xe00], R24 ;  /* 0x000e001821007988 */ /* 0x000fe80008000804 */
[----:B------:R-:W-:Y:S04]  /*0560*/  STS [R33+UR4+0x1420], R25 ;  /* 0x0014201921007988 */ /* 0x000fe80008000804 */
[----:B------:R1:W-:Y:S04]  /*0570*/  STS [R33+UR4+0x700], R23 ;  /* 0x0007001721007988 */ /* 0x0003e80008000804 */
[----:B------:R-:W-:Y:S04]  /*0580*/  STS [R33+UR4+0xc40], R28 ;  /* 0x000c401c21007988 */ /* 0x000fe80008000804 */
[----:B------:R4:W-:Y:S04]  /*0590*/  STS [R33+UR4+0x1260], R16 ;  /* 0x0012601021007988 */ /* 0x0009e80008000804 */
[----:B------:R5:W-:Y:S04]  /*05a0*/  STS [R33+UR4+0x1500], R27 ;  /* 0x0015001b21007988 */ /* 0x000be80008000804 */
[----:B-1----:R-:W3:Y:S04]  /*05b0*/  LDG.E.CONSTANT R23, desc[UR8][R14.64+0x4fa00] ;  /* 0x04fa00080e177981 */ /* 0x002ee8000c1e9900 */
[----:B----4-:R-:W4:Y:S04]  /*05c0*/  LDG.E.CONSTANT R16, desc[UR8][R14.64+0x52b00] ;  /* 0x052b00080e107981 */ /* 0x010f28000c1e9900 */
[----:B------:R-:W4:Y:S04]  /*05d0*/  LDG.E.CONSTANT R28, desc[UR8][R14.64+0x5be00] ;  /* 0x05be00080e1c7981 */ /* 0x000f28000c1e9900 */
[----:B-----5:R-:W5:Y:S04]  /*05e0*/  LDG.E.CONSTANT R27, desc[UR8][R14.64+0x5ef00] ;  /* 0x05ef00080e1b7981 */ /* 0x020f68000c1e9900 */
[----:B------:R-:W-:Y:S04]  /*05f0*/  STS [R33+UR4+0x15e0], R29 ;  /* 0x0015e01d21007988 */ /* 0x000fe80008000804 */
[----:B--2---:R1:W-:Y:S04]  /*0600*/  STS [R33+UR4+0xfc0], R17 ;  /* 0x000fc01121007988 */ /* 0x0043e80008000804 */
[----:B---3--:R2:W-:Y:S01]  /*0610*/  STS [R33+UR4+0x10a0], R19 ;  /* 0x0010a01321007988 */ /* 0x0085e20008000804 */
[----:B-1----:R-:W-:-:S02]  /*0620*/  IADD3 R17, PT, PT, R18, 0xe0, RZ ;  /* 0x000000e012117810 */ /* 0x002fc40007ffe0ff */
[----:B--2---:R-:W-:Y:S02]  /*0630*/  SHF.L.U32 R19, R22, 0x5, RZ ;  /* 0x0000000516137819 */ /* 0x004fe400000006ff */
[----:B------:R-:W-:Y:S02]  /*0640*/  IADD3 R22, PT, PT, R36, 0x18, RZ ;  /* 0x0000001824167810 */ /* 0x000fe40007ffe0ff */
[----:B------:R-:W-:Y:S02]  /*0650*/  LOP3.LUT R24, R17, 0x180, RZ, 0xc0, !PT ;  /* 0x0000018011187812 */ /* 0x000fe400078ec0ff */
[----:B------:R-:W-:Y:S02]  /*0660*/  LOP3.LUT R17, R19, 0x1f, R22, 0xf8, !PT ;  /* 0x0000001f13117812 */ /* 0x000fe400078ef816 */
[----:B------:R-:W2:Y:S02]  /*0670*/  LDG.E.CONSTANT R22, desc[UR8][R14.64+0x55c00] ;  /* 0x055c00080e167981 */ /* 0x000ea4000c1e9900 */
[----:B------:R-:W-:-:S02]  /*0680*/  IADD3 R25, PT, PT, R24, R17, RZ ;  /* 0x0000001118197210 */ /* 0x000fc40007ffe0ff */
[----:B------:R0:W3:Y:S03]  /*0690*/  LDG.E.CONSTANT R24, desc[UR8][R14.64+0x58d00] ;  /* 0x058d00080e187981 */ /* 0x0000e6000c1e9900 */
[----:B0-----:R-:W-:Y:S01]  /*06a0*/  IMAD.WIDE.U32 R14, R25, 0x4, R20 ;  /* 0x00000004190e7825 */ /* 0x001fe200078e0014 */
[----:B------:R-:W-:-:S04]  /*06b0*/  IADD3 R25, PT, PT, R18, 0x460, RZ ;  /* 0x0000046012197810 */ /* 0x000fc80007ffe0ff */
[----:B------:R-:W-:Y:S01]  /*06c0*/  LOP3.LUT R25, R25, 0x580, RZ, 0xc0, !PT ;  /* 0x0000058019197812 */ /* 0x000fe200078ec0ff */
[----:B------:R0:W3:Y:S03]  /*06d0*/  LDG.E.CONSTANT R29, desc[UR8][R14.64] ;  /* 0x000000080e1d7981 */ /* 0x0000e6000c1e9900 */
[----:B------:R-:W-:-:S05]  /*06e0*/  IADD3 R17, PT, PT, R25, R17, RZ ;  /* 0x0000001119117210 */ /* 0x000fca0007ffe0ff */
[----:B0-----:R-:W-:-:S05]  /*06f0*/  IMAD.WIDE.U32 R14, R17, 0x4, R20 ;  /* 0x00000004110e7825 */ /* 0x001fca00078e0014 */
[----:B------:R0:W3:Y:S01]  /*0700*/  LDG.E.CONSTANT R17, desc[UR8][R14.64] ;  /* 0x000000080e117981 */ /* 0x0000e2000c1e9900 */
[----:B------:R-:W1:Y:S01]  /*0710*/  S2UR UR6, SR_CgaCtaId ;  /* 0x00000000000679c3 */ /* 0x000e620000008800 */
[----:B------:R-:W-:Y:S02]  /*0720*/  UMOV UR5, 0x400 ;  /* 0x0000040000057882 */ /* 0x000fe40000000000 */
[----:B------:R-:W-:Y:S01]  /*0730*/  UIADD3 UR5, UPT, UPT, UR5, 0x1c00, URZ ;  /* 0x00001c0005057890 */ /* 0x000fe2000fffe0ff */
[----:B------:R1:W-:Y:S04]  /*0740*/  STS [R33+UR4+0x16c0], R23 ;  /* 0x0016c01721007988 */ /* 0x0003e80008000804 */
[----:B----4-:R4:W-:Y:S01]  /*0750*/  STS [R33+UR4+0x17a0], R16 ;  /* 0x0017a01021007988 */ /* 0x0109e20008000804 */
[----:B0-----:R-:W-:-:S02]  /*0760*/  IADD3 R14, PT, PT, R18, 0x540, RZ ;  /* 0x00000540120e7810 */ /* 0x001fc40007ffe0ff */
[----:B-1----:R-:W-:Y:S02]  /*0770*/  IADD3 R23, PT, PT, R18, 0x1c0, RZ ;  /* 0x000001c012177810 */ /* 0x002fe40007ffe0ff */
[----:B----4-:R-:W-:Y:S02]  /*0780*/  LOP3.LUT R16, R36, 0x1f, RZ, 0xc0, !PT ;  /* 0x0000001f24107812 */ /* 0x010fe400078ec0ff */
[----:B------:R-:W-:Y:S02]  /*0790*/  LOP3.LUT R25, R23, 0x380, RZ, 0xc0, !PT ;  /* 0x0000038017197812 */ /* 0x000fe400078ec0ff */
[----:B------:R-:W-:Y:S01]  /*07a0*/  LOP3.LUT R23, R19, 0x10, R16, 0xf6, !PT ;  /* 0x0000001013177812 */ /* 0x000fe200078ef610 */
[----:B------:R-:W-:Y:S01]  /*07b0*/  ULEA UR7, UR6, UR5, 0x18 ;  /* 0x0000000506077291 */ /* 0x000fe2000f8ec0ff */
[----:B------:R-:W-:Y:S02]  /*07c0*/  LOP3.LUT R15, R14, 0x780, RZ, 0xc0, !PT ;  /* 0x000007800e0f7812 */ /* 0x000fe400078ec0ff */
[----:B------:R-:W-:-:S02]  /*07d0*/  IADD3 R14, PT, PT, R25, R23, RZ ;  /* 0x00000017190e7210 */ /* 0x000fc40007ffe0ff */
[----:B------:R-:W-:Y:S02]  /*07e0*/  IADD3 R16, PT, PT, R36, 0x8, RZ ;  /* 0x0000000824107810 */ /* 0x000fe40007ffe0ff */
[----:B------:R-:W-:Y:S02]  /*07f0*/  IADD3 R25, PT, PT, R18, 0x620, RZ ;  /* 0x0000062012197810 */ /* 0x000fe40007ffe0ff */
[----:B------:R-:W-:Y:S02]  /*0800*/  IADD3 R15, PT, PT, R15, R23, RZ ;  /* 0x000000170f0f7210 */ /* 0x000fe40007ffe0ff */
[----:B------:R-:W-:Y:S02]  /*0810*/  LOP3.LUT R16, R19, 0x1f, R16, 0xf8, !PT ;  /* 0x0000001f13107812 */ /* 0x000fe400078ef810 */
[----:B------:R-:W-:Y:S01]  /*0820*/  LOP3.LUT R25, R25, 0x780, RZ, 0xc0, !PT ;  /* 0x0000078019197812 */ /* 0x000fe200078ec0ff */
[----:B------:R0:W-:Y:S03]  /*0830*/  STS [R33+UR4+0x1a40], R28 ;  /* 0x001a401c21007988 */ /* 0x0001e60008000804 */
[----:B------:R-:W-:Y:S01]  /*0840*/  IADD3 R25, PT, PT, R25, R16, RZ ;  /* 0x0000001019197210 */ /* 0x000fe20007ffe0ff */
[----:B-----5:R1:W-:Y:S01]  /*0850*/  STS [R33+UR4+0x1b20], R27 ;  /* 0x001b201b21007988 */ /* 0x0203e20008000804 */
[----:B------:R-:W-:-:S02]  /*0860*/  ISETP.GT.U32.AND P0, PT, R36, 0x7, PT ;  /* 0x000000072400780c */ /* 0x000fc40003f04070 */
[C---:B0-----:R-:W-:Y:S02]  /*0870*/  IADD3 R28, PT, PT, R18.reuse, 0x380, RZ ;  /* 0x00000380121c7810 */ /* 0x041fe40007ffe0ff */
[----:B-1----:R-:W-:Y:S02]  /*0880*/  LOP3.LUT R27, R18, 0x80, RZ, 0xc0, !PT ;  /* 0x00000080121b7812 */ /* 0x002fe400078ec0ff */
[----:B------:R-:W-:Y:S01]  /*0890*/  LOP3.LUT R28, R28, 0x780, RZ, 0xc0, !PT ;  /* 0x000007801c1c7812 */ /* 0x000fe200078ec0ff */
[----:B--2---:R0:W-:Y:S02]  /*08a0*/  STS [R33+UR4+0x1880], R22 ;  /* 0x0018801621007988 */ /* 0x0041e40008000804 */
[----:B0-----:R-:W-:Y:S02]  /*08b0*/  IADD3 R22, PT, PT, R18, 0x2a0, RZ ;  /* 0x000002a012167810 */ /* 0x001fe40007ffe0ff */
[----:B---3--:R-:W-:Y:S02]  /*08c0*/  STS [R33+UR4+0x1960], R24 ;  /* 0x0019601821007988 */ /* 0x008fe40008000804 */
[----:B------:R-:W-:-:S04]  /*08d0*/  LOP3.LUT R23, R22, 0x380, RZ, 0xc0, !PT ;  /* 0x0000038016177812 */ /* 0x000fc800078ec0ff */
[----:B------:R-:W-:Y:S01]  /*08e0*/  IADD3 R23, PT, PT, R23, R16, RZ ;  /* 0x0000001017177210 */ /* 0x000fe20007ffe0ff */
[----:B------:R0:W-:Y:S02]  /*08f0*/  STS [R18+UR7+0x460], R17 ;  /* 0x0004601112007988 */ /* 0x0001e40008000807 */
[----:B0-----:R-:W-:-:S05]  /*0900*/  IMAD.WIDE.U32 R16, R14, 0x4, R20 ;  /* 0x000000040e107825 */ /* 0x001fca00078e0014 */
[----:B------:R0:W2:Y:S01]  /*0910*/  LDG.E.CONSTANT R22, desc[UR8][R16.64] ;  /* 0x0000000810167981 */ /* 0x0000a2000c1e9900 */
[----:B------:R-:W-:-:S04]  /*0920*/  IMAD.WIDE.U32 R14, R15, 0x4, R20 ;  /* 0x000000040f0e7825 */ /* 0x000fc800078e0014 */
[--C-:B0-----:R-:W-:Y:S02]  /*0930*/  IMAD.WIDE.U32 R16, R23, 0x4, R20.reuse ;  /* 0x0000000417107825 */ /* 0x101fe400078e0014 */
[----:B------:R0:W3:Y:S04]  /*0940*/  LDG.E.CONSTANT R23, desc[UR8][R14.64] ;  /* 0x000000080e177981 */ /* 0x0000e8000c1e9900 */
[----:B------:R1:W4:Y:S01]  /*0950*/  LDG.E.CONSTANT R24, desc[UR8][R16.64] ;  /* 0x0000000810187981 */ /* 0x000322000c1e9900 */
[----:B0-----:R-:W-:Y:S01]  /*0960*/  IMAD.WIDE.U32 R14, R25, 0x4, R20 ;  /* 0x00000004190e7825 */ /* 0x001fe200078e0014 */
[----:B-1----:R-:W-:-:S04]  /*0970*/  LOP3.LUT R16, R19, 0x1f, R36, 0xf8, !PT ;  /* 0x0000001f13107812 */ /* 0x002fc800078ef824 */
[----:B------:R0:W5:Y:S01]  /*0980*/  LDG.E.CONSTANT R25, desc[UR8][R14.64] ;  /* 0x000000080e197981 */ /* 0x000162000c1e9900 */
[----:B------:R-:W-:-:S03]  /*0990*/  IADD3 R27, PT, PT, R27, R16, RZ ;  /* 0x000000101b1b7210 */ /* 0x000fc60007ffe0ff */
[----:B------:R1:W-:Y:S01]  /*09a0*/  STS [R18+UR7+0xe0], R29 ;  /* 0x0000e01d12007988 */ /* 0x0003e20008000807 */
[----:B------:R-:W-:Y:S01]  /*09b0*/  LOP3.LUT R17, R18, 0x700, RZ, 0xfc, !PT ;  /* 0x0000070012117812 */ /* 0x000fe200078efcff */
[----:B0-----:R-:W-:-:S03]  /*09c0*/  IMAD.WIDE.U32 R14, R27, 0x4, R20 ;  /* 0x000000041b0e7825 */ /* 0x001fc600078e0014 */
[----:B------:R-:W-:Y:S02]  /*09d0*/  LOP3.LUT R17, R17, 0x780, RZ, 0xc0, !PT ;  /* 0x0000078011117812 */ /* 0x000fe400078ec0ff */
[-C--:B-1----:R-:W-:Y:S01]  /*09e0*/  IADD3 R29, PT, PT, R28, R16.reuse, RZ ;  /* 0x000000101c1d7210 */ /* 0x082fe20007ffe0ff */
[----:B------:R0:W5:Y:S01]  /*09f0*/  LDG.E.CONSTANT R27, desc[UR8][R14.64] ;  /* 0x000000080e1b7981 */ /* 0x000162000c1e9900 */
[----:B------:R-:W-:Y:S02]  /*0a00*/  IADD3 R17, PT, PT, R17, R16, RZ ;  /* 0x0000001011117210 */ /* 0x000fe40007ffe0ff */
[----:B------:R-:W-:Y:S01]  /*0a10*/  @!P0 IADD3 R19, PT, PT, R19, R36, RZ ;  /* 0x0000002413138210 */ /* 0x000fe20007ffe0ff */
[----:B0-----:R-:W-:-:S05]  /*0a20*/  IMAD.WIDE.U32 R14, R29, 0x4, R20 ;  /* 0x000000041d0e7825 */ /* 0x001fca00078e0014 */
[----:B------:R0:W5:Y:S02]  /*0a30*/  LDG.E.CONSTANT R29, desc[UR8][R14.64] ;  /* 0x000000080e1d7981 */ /* 0x000164000c1e9900 */
[----:B0-----:R-:W-:-:S04]  /*0a40*/  IMAD.WIDE.U32 R14, R17, 0x4, R20 ;  /* 0x00000004110e7825 */ /* 0x001fc800078e0014 */
[----:B------:R-:W-:Y:S02]  /*0a50*/  @!P0 IMAD.WIDE.U32 R16, R19, 0x4, R20 ;  /* 0x0000000413108825 */ /* 0x000fe400078e0014 */
[----:B------:R-:W5:Y:S04]  /*0a60*/  LDG.E.CONSTANT R19, desc[UR8][R14.64] ;  /* 0x000000080e137981 */ /* 0x000f68000c1e9900 */
[----:B------:R-:W5:Y:S01]  /*0a70*/  @!P0 LDG.E.CONSTANT R17, desc[UR8][R16.64+0x1e60] ;  /* 0x001e600810118981 */ /* 0x000f62000c1e9900 */
[----:B------:R-:W-:Y:S02]  /*0a80*/  UMOV UR5, 0x400 ;  /* 0x0000040000057882 */ /* 0x000fe40000000000 */
[----:B------:R-:W-:Y:S01]  /*0a90*/  ULEA UR10, UR6, UR5, 0x18 ;  /* 0x00000005060a7291 */ /* 0x000fe2000f8ec0ff */
[----:B------:R-:W-:Y:S01]  /*0aa0*/  IADD3 R32, PT, PT, R32, 0x1, RZ ;  /* 0x0000000120207810 */ /* 0x000fe20007ffe0ff */
[----:B------:R-:W-:-:S03]  /*0ab0*/  UIADD3 UR5, UPT, UPT, UR5, 0x1c00, URZ ;  /* 0x00001c0005057890 */ /* 0x000fc6000fffe0ff */
[----:B------:R-:W-:Y:S01]  /*0ac0*/  ISETP.NE.AND P1, PT, R32, 0x4, PT ;  /* 0x000000042000780c */ /* 0x000fe20003f25270 */
[----:B------:R-:W-:-:S04]  /*0ad0*/  ULEA UR5, UR6, UR5, 0x18 ;  /* 0x0000000506057291 */ /* 0x000fc8000f8ec0ff */
[----:B------:R-:W-:Y:S01]  /*0ae0*/  UIADD3 UR6, UPT, UPT, UR5, 0x408, URZ ;  /* 0x0000040805067890 */ /* 0x000fe2000fffe0ff */
[----:B--2---:R-:W-:Y:S04]  /*0af0*/  STS [R18+UR7+0x1c0], R22 ;  /* 0x0001c01612007988 */ /* 0x004fe80008000807 */
[----:B---3--:R-:W-:Y:S04]  /*0b00*/  STS [R18+UR7+0x540], R23 ;  /* 0x0005401712007988 */ /* 0x008fe80008000807 */
[----:B----4-:R-:W-:Y:S04]  /*0b10*/  STS [R18+UR7+0x2a0], R24 ;  /* 0x0002a01812007988 */ /* 0x010fe80008000807 */
[----:B-----5:R-:W-:Y:S04]  /*0b20*/  STS [R18+UR7+0x620], R25 ;  /* 0x0006201912007988 */ /* 0x020fe80008000807 */
[----:B------:R-:W-:Y:S04]  /*0b30*/  STS [R18+UR7], R27 ;  /* 0x0000001b12007988 */ /* 0x000fe80008000807 */
[----:B------:R-:W-:Y:S04]  /*0b40*/  STS [R18+UR7+0x380], R29 ;  /* 0x0003801d12007988 */ /* 0x000fe80008000807 */
[----:B------:R-:W-:Y:S04]  /*0b50*/  STS [R18+UR7+0x700], R19 ;  /* 0x0007001312007988 */ /* 0x000fe80008000807 */
[----:B------:R-:W-:Y:S01]  /*0b60*/  @!P0 STS [R18+UR7+0x7e0], R17 ;  /* 0x0007e01112008988 */ /* 0x000fe20008000807 */
[----:B------:R-:W-:Y:S06]  /*0b70*/  BAR.SYNC.DEFER_BLOCKING 0x0 ;  /* 0x0000000000007b1d */ /* 0x000fec0000010000 */
[----:B------:R-:W-:Y:S04]  /*0b80*/  LDS R27, [R33+UR4] ;  /* 0x00000004211b7984 */ /* 0x000fe80008000800 */
[----:B------:R-:W0:Y:S04]  /*0b90*/  LDS.64 R20, [UR10+0x2000] ;  /* 0x0020000aff147984 */ /* 0x000e280008000a00 */
[----:B------:R-:W1:Y:S04]  /*0ba0*/  LDS.64 R18, [UR10+0x1c00] ;  /* 0x001c000aff127984 */ /* 0x000e680008000a00 */
[----:B------:R-:W2:Y:S04]  /*0bb0*/  LDS R28, [R33+UR4+0xe0] ;  /* 0x0000e004211c7984 */ /* 0x000ea80008000800 */
[----:B------:R-:W3:Y:S04]  /*0bc0*/  LDS.64 R24, [UR10+0x2180] ;  /* 0x0021800aff187984 */ /* 0x000ee80008000a00 */
[----:B------:R-:W4:Y:S04]  /*0bd0*/  LDS.64 R14, [UR10+0x1c80] ;  /* 0x001c800aff0e7984 */ /* 0x000f280008000a00 */
[----:B------:R-:W5:Y:S04]  /*0be0*/  LDS.64 R16, [UR10+0x2080] ;  /* 0x0020800aff107984 */ /* 0x000f680008000a00 */
[----:B------:R-:W5:Y:S01]  /*0bf0*/  LDS.64 R22, [UR10+0x1d80] ;  /* 0x001d800aff167984 */ /* 0x000f620008000a00 */
[C---:B0-----:R-:W-:Y:S01]  /*0c00*/  FFMA R20, R27.reuse, R20, R7 ;  /* 0x000000141b147223 */ /* 0x041fe20000000007 */
[----:B-1----:R-:W-:-:S04]  /*0c10*/  FFMA R13, R27, R18, R13 ;  /* 0x000000121b0d7223 */ /* 0x002fc8000000000d */
[C---:B--2---:R-:W-:Y:S01]  /*0c20*/  FFMA R13, R28.reuse, R19, R13 ;  /* 0x000000131c0d7223 */ /* 0x044fe2000000000d */
[C---:B------:R-:W-:Y:S01]  /*0c30*/  FFMA R7, R28.reuse, R21, R20 ;  /* 0x000000151c077223 */ /* 0x040fe20000000014 */
[----:B------:R-:W0:Y:S04]  /*0c40*/  LDS.64 R18, [UR10+0x1d00] ;  /* 0x001d000aff127984 */ /* 0x000e280008000a00 */
[----:B------:R-:W1:Y:S01]  /*0c50*/  LDS.64 R20, [UR10+0x2100] ;  /* 0x0021000aff147984 */ /* 0x000e620008000a00 */
[C---:B---3--:R-:W-:Y:S01]  /*0c60*/  FFMA R24, R27.reuse, R24, R30 ;  /* 0x000000181b187223 */ /* 0x048fe2000000001e */
[C---:B----4-:R-:W-:Y:S01]  /*0c70*/  FFMA R29, R27.reuse, R14, R12 ;  /* 0x0000000e1b1d7223 */ /* 0x050fe2000000000c */
[C---:B-----5:R-:W-:Y:S02]  /*0c80*/  FFMA R6, R27.reuse, R16, R6 ;  /* 0x000000101b067223 */ /* 0x060fe40000000006 */
[C---:B------:R-:W-:Y:S01]  /*0c90*/  FFMA R30, R28.reuse, R25, R24 ;  /* 0x000000191c1e7223 */ /* 0x040fe20000000018 */
[----:B------:R-:W-:Y:S01]  /*0ca0*/  FFMA R10, R27, R22, R10 ;  /* 0x000000161b0a7223 */ /* 0x000fe2000000000a */
[C---:B------:R-:W-:Y:S01]  /*0cb0*/  FFMA R12, R28.reuse, R15, R29 ;  /* 0x0000000f1c0c7223 */ /* 0x040fe2000000001d */
[C---:B------:R-:W-:Y:S01]  /*0cc0*/  FFMA R6, R28.reuse, R17, R6 ;  /* 0x000000111c067223 */ /* 0x040fe20000000006 */
[----:B------:R-:W-:Y:S01]  /*0cd0*/  IADD3 R24, PT, PT, R35, 0x1c0, RZ ;  /* 0x000001c023187810 */ /* 0x000fe20007ffe0ff */
[----:B------:R-:W-:Y:S01]  /*0ce0*/  FFMA R10, R28, R23, R10 ;  /* 0x000000171c0a7223 */ /* 0x000fe2000000000a */
[----:B------:R-:W-:Y:S01]  /*0cf0*/  UMOV UR7, 0x2a0 ;  /* 0x000002a000077882 */ /* 0x000fe20000000000 */
[C---:B0-----:R-:W-:Y:S01]  /*0d00*/  FFMA R11, R27.reuse, R18, R11 ;  /* 0x000000121b0b7223 */ /* 0x041fe2000000000b */
[----:B-1----:R-:W-:-:S03]  /*0d10*/  FFMA R20, R27, R20, R5 ;  /* 0x000000141b147223 */ /* 0x002fc60000000005 */
[C---:B------:R-:W-:Y:S01]  /*0d20*/  FFMA R11, R28.reuse, R19, R11 ;  /* 0x000000131c0b7223 */ /* 0x040fe2000000000b */
[----:B------:R-:W-:-:S07]  /*0d30*/  FFMA R5, R28, R21, R20 ;  /* 0x000000151c057223 */ /* 0x000fce0000000014 */
.L_x_0:
[----:B------:R-:W-:Y:S01]  /*0d40*/  LDS R27, [R24] ;  /* 0x00000000181b7984 */ /* 0x000fe20000000800 */
[----:B------:R-:W-:-:S03]  /*0d50*/  UIADD3 UR7, UPT, UPT, UR7, 0x8c0, URZ ;  /* 0x000008c007077890 */ /* 0x000fc6000fffe0ff */
[----:B------:R-:W0:Y:S01]  /*0d60*/  LDS.64 R20, [UR6+0x80] ;  /* 0x00008006ff147984 */ /* 0x000e220008000a00 */
[----:B------:R-:W-:-:S03]  /*0d70*/  UISETP.NE.AND UP0, UPT, UR7, 0x1ce0, UPT ;  /* 0x00001ce00700788c */ /* 0x000fc6000bf05270 */
[----:B------:R-:W1:Y:S04]  /*0d80*/  LDS.64 R14, [UR6+-0x400] ;  /* 0xfffc0006ff0e7984 */ /* 0x000e680008000a00 */
[----:B------:R-:W2:Y:S04]  /*0d90*/  LDS.64 R16, [UR6] ;  /* 0x00000006ff107984 */ /* 0x000ea80008000a00 */
[----:B------:R-:W3:Y:S04]  /*0da0*/  LDS.64 R18, [UR6+-0x380] ;  /* 0xfffc8006ff127984 */ /* 0x000ee80008000a00 */
[----:B------:R-:W4:Y:S04]  /*0db0*/  LDS R25, [R24+0xe0] ;  /* 0x0000e00018197984 */ /* 0x000f280000000800 */
[----:B------:R-:W5:Y:S01]  /*0dc0*/  LDS.64 R22, [UR6+0x100] ;  /* 0x00010006ff167984 */ /* 0x000f620008000a00 */
[C---:B0-----:R-:W-:Y:S01]  /*0dd0*/  FFMA R6, R27.reuse, R20, R6 ;  /* 0x000000141b067223 */ /* 0x041fe20000000006 */
[C---:B-1----:R-:W-:Y:S01]  /*0de0*/  FFMA R14, R27.reuse, R14, R13 ;  /* 0x0000000e1b0e7223 */ /* 0x042fe2000000000d */
[C---:B--2---:R-:W-:Y:S01]  /*0df0*/  FFMA R28, R27.reuse, R16, R7 ;  /* 0x000000101b1c7223 */ /* 0x044fe20000000007 */
[----:B---3--:R-:W-:-:S02]  /*0e00*/  FFMA R18, R27, R18, R12 ;  /* 0x000000121b127223 */ /* 0x008fc4000000000c */
[----:B------:R-:W0:Y:S01]  /*0e10*/  LDS.64 R12, [UR6+-0x300] ;  /* 0xfffd0006ff0c7984 */ /* 0x000e220008000a00 */
[C---:B----4-:R-:W-:Y:S01]  /*0e20*/  FFMA R21, R25.reuse, R21, R6 ;  /* 0x0000001519157223 */ /* 0x050fe20000000006 */
[C---:B------:R-:W-:Y:S02]  /*0e30*/  FFMA R16, R25.reuse, R15, R14 ;  /* 0x0000000f19107223 */ /* 0x040fe4000000000e */
[----:B------:R-:W1:Y:S01]  /*0e40*/  LDS.64 R6, [UR6+-0x280] ;  /* 0xfffd8006ff067984 */ /* 0x000e620008000a00 */
[----:B------:R-:W-:Y:S01]  /*0e50*/  FFMA R20, R25, R19, R18 ;  /* 0x0000001319147223 */ /* 0x000fe20000000012 */
[----:B-----5:R-:W-:Y:S01]  /*0e60*/  FFMA R22, R27, R22, R5 ;  /* 0x000000161b167223 */ /* 0x020fe20000000005 */
[----:B------:R-:W-:Y:S01]  /*0e70*/  FFMA R17, R25, R17, R28 ;  /* 0x0000001119117223 */ /* 0x000fe2000000001c */
[----:B------:R-:W2:Y:S04]  /*0e80*/  LDS.64 R14, [UR6+0x180] ;  /* 0x00018006ff0e7984 */ /* 0x000ea80008000a00 */
[----:B------:R-:W-:Y:S04]  /*0e90*/  LDS R5, [R24+0x1c0] ;  /* 0x0001c00018057984 */ /* 0x000fe80000000800 */
[----:B------:R-:W3:Y:S01]  /*0ea0*/  LDS.64 R18, [UR6+-0x3f8] ;  /* 0xfffc0806ff127984 */ /* 0x000ee20008000a00 */
[C---:B0-----:R-:W-:Y:S01]  /*0eb0*/  FFMA R12, R27.reuse, R12, R11 ;  /* 0x0000000c1b0c7223 */ /* 0x041fe2000000000b */
[----:B-1----:R-:W-:-:S03]  /*0ec0*/  FFMA R6, R27, R6, R10 ;  /* 0x000000061b067223 */ /* 0x002fc6000000000a */
[C---:B------:R-:W-:Y:S01]  /*0ed0*/  FFMA R13, R25.reuse, R13, R12 ;  /* 0x0000000d190d7223 */ /* 0x040fe2000000000c */
[----:B------:R-:W0:Y:S01]  /*0ee0*/  LDS.64 R10, [UR6+0x8] ;  /* 0x00000806ff0a7984 */ /* 0x000e220008000a00 */
[----:B------:R-:W-:Y:S01]  /*0ef0*/  FFMA R12, R25, R23, R22 ;  /* 0x00000017190c7223 */ /* 0x000fe20000000016 */
[----:B--2---:R-:W-:Y:S01]  /*0f00*/  FFMA R14, R27, R14, R30 ;  /* 0x0000000e1b0e7223 */ /* 0x004fe2000000001e */
[C---:B------:R-:W-:Y:S01]  /*0f10*/  FFMA R28, R25.reuse, R7, R6 ;  /* 0x00000007191c7223 */ /* 0x040fe20000000006 */
[----:B------:R-:W1:Y:S02]  /*0f20*/  LDS R27, [R24+0x2a0] ;  /* 0x0002a000181b7984 */ /* 0x000e640000000800 */
[----:B------:R-:W-:Y:S02]  /*0f30*/  FFMA R25, R25, R15, R14 ;  /* 0x0000000f19197223 */ /* 0x000fe4000000000e */
[----:B------:R-:W2:Y:S01]  /*0f40*/  LDS.64 R6, [UR6+-0x378] ;  /* 0xfffc8806ff067984 */ /* 0x000ea20008000a00 */
[----:B---3--:R-:W-:-:S03]  /*0f50*/  FFMA R16, R5, R18, R16 ;  /* 0x0000001205107223 */ /* 0x008fc60000000010 */
[----:B------:R-:W3:Y:S04]  /*0f60*/  LDS.64 R14, [UR6+0x88] ;  /* 0x00008806ff0e7984 */ /* 0x000ee80008000a00 */
[----:B------:R-:W4:Y:S01]  /*0f70*/  LDS.64 R22, [UR6+-0x2f8] ;  /* 0xfffd0806ff167984 */ /* 0x000f220008000a00 */
[----:B0-----:R-:W-:-:S04]  /*0f80*/  FFMA R10, R5, R10, R17 ;  /* 0x0000000a050a7223 */ /* 0x001fc80000000011 */
[C---:B-1----:R-:W-:Y:S01]  /*0f90*/  FFMA R30, R27.reuse, R11, R10 ;  /* 0x0000000b1b1e7223 */ /* 0x042fe2000000000a */
[----:B------:R-:W-:Y:S01]  /*0fa0*/  FFMA R29, R27, R19, R16 ;  /* 0x000000131b1d7223 */ /* 0x000fe20000000010 */
[----:B------:R-:W0:Y:S01]  /*0fb0*/  LDS.64 R10, [UR6+0x108] ;  /* 0x00010806ff0a7984 */ /* 0x000e220008000a00 */
[----:B--2---:R-:W-:-:S03]  /*0fc0*/  FFMA R6, R5, R6, R20 ;  /* 0x0000000605067223 */ /* 0x004fc60000000014 */
[----:B------:R-:W1:Y:S01]  /*0fd0*/  LDS.64 R16, [UR6+-0x278] ;  /* 0xfffd8806ff107984 */ /* 0x000e620008000a00 */
[----:B---3--:R-:W-:Y:S01]  /*0fe0*/  FFMA R14, R5, R14, R21 ;  /* 0x0000000e050e7223 */ /* 0x008fe20000000015 */
[----:B------:R-:W-:Y:S02]  /*0ff0*/  FFMA R7, R27, R7, R6 ;  /* 0x000000071b077223 */ /* 0x000fe40000000006 */
[----:B------:R-:W2:Y:S01]  /*1000*/  LDS.64 R18, [UR6+0x188] ;  /* 0x00018806ff127984 */ /* 0x000ea20008000a00 */
[----:B----4-:R-:W-:Y:S01]  /*1010*/  FFMA R22, R5, R22, R13 ;  /* 0x0000001605167223 */ /* 0x010fe2000000000d */
[C---:B------:R-:W-:Y:S02]  /*1020*/  FFMA R15, R27.reuse, R15, R14 ;  /* 0x0000000f1b0f7223 */ /* 0x040fe4000000000e */
[----:B------:R-:W-:Y:S01]  /*1030*/  LDS.64 R20, [UR6+-0x370] ;  /* 0xfffc9006ff147984 */ /* 0x000fe20008000a00 */
[----:B------:R-:W-:-:S03]  /*1040*/  FFMA R23, R27, R23, R22 ;  /* 0x000000171b177223 */ /* 0x000fc60000000016 */
[----:B------:R-:W3:Y:S01]  /*1050*/  LDS R14, [R24+0x380] ;  /* 0x00038000180e7984 */ /* 0x000ee20000000800 */
[----:B0-----:R-:W-:-:S03]  /*1060*/  FFMA R10, R5, R10, R12 ;  /* 0x0000000a050a7223 */ /* 0x001fc6000000000c */
[----:B------:R-:W0:Y:S01]  /*1070*/  LDS.64 R12, [UR6+0x10] ;  /* 0x00001006ff0c7984 */ /* 0x000e220008000a00 */
[----:B------:R-:W-:Y:S01]  /*1080*/  FFMA R6, R27, R11, R10 ;  /* 0x0000000b1b067223 */ /* 0x000fe2000000000a */
[C---:B-1----:R-:W-:Y:S02]  /*1090*/  FFMA R16, R5.reuse, R16, R28 ;  /* 0x0000001005107223 */ /* 0x042fe4000000001c */
[----:B------:R-:W1:Y:S01]  /*10a0*/  LDS.64 R10, [UR6+-0x3f0] ;  /* 0xfffc1006ff0a7984 */ /* 0x000e620008000a00 */
[----:B--2---:R-:W-:Y:S01]  /*10b0*/  FFMA R22, R5, R18, R25 ;  /* 0x0000001205167223 */ /* 0x004fe20000000019 */
[C---:B------:R-:W-:Y:S02]  /*10c0*/  FFMA R18, R27.reuse, R17, R16 ;  /* 0x000000111b127223 */ /* 0x040fe40000000010 */
[----:B------:R-:W2:Y:S01]  /*10d0*/  LDS R5, [R24+0x460] ;  /* 0x0004600018057984 */ /* 0x000ea20000000800 */
[----:B------:R-:W-:-:S03]  /*10e0*/  FFMA R19, R27, R19, R22 ;  /* 0x000000131b137223 */ /* 0x000fc60000000016 */
[----:B------:R-:W4:Y:S01]  /*10f0*/  LDS.64 R16, [UR6+0x90] ;  /* 0x00009006ff107984 */ /* 0x000f220008000a00 */
[C---:B---3--:R-:W-:Y:S01]  /*1100*/  FFMA R20, R14.reuse, R20, R7 ;  /* 0x000000140e147223 */ /* 0x048fe20000000007 */
[C---:B0-----:R-:W-:Y:S01]  /*1110*/  FFMA R12, R14.reuse, R12, R30 ;  /* 0x0000000c0e0c7223 */ /* 0x041fe2000000001e */
[C---:B-1----:R-:W-:Y:S02]  /*1120*/  FFMA R10, R14.reuse, R10, R29 ;  /* 0x0000000a0e0a7223 */ /* 0x042fe4000000001d */
[----:B------:R-:W-:Y:S02]  /*1130*/  LDS.64 R28, [UR6+0x190] ;  /* 0x00019006ff1c7984 */ /* 0x000fe40008000a00 */
[C---:B--2---:R-:W-:Y:S01]  /*1140*/  FFMA R7, R5.reuse, R11, R10 ;  /* 0x0000000b05077223 */ /* 0x044fe2000000000a */
[C---:B------:R-:W-:Y:S01]  /*1150*/  FFMA R22, R5.reuse, R13, R12 ;  /* 0x0000000d05167223 */ /* 0x040fe2000000000c */
[----:B------:R-:W-:Y:S01]  /*1160*/  FFMA R25, R5, R21, R20 ;  /* 0x0000001505197223 */ /* 0x000fe20000000014 */
[----:B------:R-:W0:Y:S01]  /*1170*/  LDS.64 R12, [UR6+0x110] ;  /* 0x00011006ff0c7984 */ /* 0x000e220008000a00 */
[----:B----4-:R-:W-:-:S03]  /*1180*/  FFMA R16, R14, R16, R15 ;  /* 0x000000100e107223 */ /* 0x010fc6000000000f */
[----:B------:R-:W1:Y:S04]  /*1190*/  LDS.64 R20, [UR6+-0x2f0] ;  /* 0xfffd1006ff147984 */ /* 0x000e680008000a00 */
[----:B------:R-:W2:Y:S01]  /*11a0*/  LDS.64 R10, [UR6+-0x270] ;  /* 0xfffd9006ff0a7984 */ /* 0x000ea20008000a00 */
[C---:B0-----:R-:W-:Y:S01]  /*11b0*/  FFMA R12, R14.reuse, R12, R6 ;  /* 0x0000000c0e0c7223 */ /* 0x041fe20000000006 */
[C---:B------:R-:W-:Y:S02]  /*11c0*/  FFMA R6, R5.reuse, R17, R16 ;  /* 0x0000001105067223 */ /* 0x040fe40000000010 */
[----:B------:R-:W-:Y:S01]  /*11d0*/  LDS.64 R16, [UR6+0x98] ;  /* 0x00009806ff107984 */ /* 0x000fe20008000a00 */
[----:B-1----:R-:W-:Y:S01]  /*11e0*/  FFMA R20, R14, R20, R23 ;  /* 0x000000140e147223 */ /* 0x002fe20000000017 */
[----:B------:R-:W-:-:S02]  /*11f0*/  FFMA R27, R5, R13, R12 ;  /* 0x0000000d051b7223 */ /* 0x000fc4000000000c */
[----:B------:R-:W-:Y:S01]  /*1200*/  LDS.64 R12, [UR6+-0x3e8] ;  /* 0xfffc1806ff0c7984 */ /* 0x000fe20008000a00 */
[C---:B--2---:R-:W-:Y:S01]  /*1210*/  FFMA R10, R14.reuse, R10, R18 ;  /* 0x0000000a0e0a7223 */ /* 0x044fe20000000012 */
[C---:B------:R-:W-:Y:S01]  /*1220*/  FFMA R18, R5.reuse, R21, R20 ;  /* 0x0000001505127223 */ /* 0x040fe20000000014 */
[----:B------:R-:W-:Y:S02]  /*1230*/  FFMA R20, R14, R28, R19 ;  /* 0x0000001c0e147223 */ /* 0x000fe40000000013 */
[C---:B------:R-:W-:Y:S01]  /*1240*/  FFMA R30, R5.reuse, R11, R10 ;  /* 0x0000000b051e7223 */ /* 0x040fe2000000000a */
[----:B------:R-:W0:Y:S01]  /*1250*/  LDS R28, [R24+0x540] ;  /* 0x00054000181c7984 */ /* 0x000e220000000800 */
[----:B------:R-:W-:-:S03]  /*1260*/  FFMA R29, R5, R29, R20 ;  /* 0x0000001d051d7223 */ /* 0x000fc60000000014 */
[----:B------:R-:W1:Y:S04]  /*1270*/  LDS.64 R10, [UR6+0x18] ;  /* 0x00001806ff0a7984 */ /* 0x000e680008000a00 */
[----:B------:R-:W-:Y:S04]  /*1280*/  LDS.64 R20, [UR6+-0x268] ;  /* 0xfffd9806ff147984 */ /* 0x000fe80008000a00 */
[----:B------:R-:W2:Y:S04]  /*1290*/  LDS.64 R14, [UR6+-0x368] ;  /* 0xfffc9806ff0e7984 */ /* 0x000ea80008000a00 */
[----:B------:R-:W-:Y:S01]  /*12a0*/  LDS R5, [R24+0x700] ;  /* 0x0007000018057984 */ /* 0x000fe20000000800 */
[C---:B0-----:R-:W-:Y:S01]  /*12b0*/  FFMA R12, R28.reuse, R12, R7 ;  /* 0x0000000c1c0c7223 */ /* 0x041fe20000000007 */
[----:B------:R-:W-:-:S02]  /*12c0*/  FFMA R16, R28, R16, R6 ;  /* 0x000000101c107223 */ /* 0x000fc40000000006 */
[----:B------:R-:W0:Y:S01]  /*12d0*/  LDS.64 R6, [UR6+-0x2e8] ;  /* 0xfffd1806ff067984 */ /* 0x000e220008000a00 */
[----:B-1----:R-:W-:-:S03]  /*12e0*/  FFMA R10, R28, R10, R22 ;  /* 0x0000000a1c0a7223 */ /* 0x002fc60000000016 */
[----:B------:R-:W1:Y:S01]  /*12f0*/  LDS.64 R22, [UR6+0x118] ;  /* 0x00011806ff167984 */ /* 0x000e620008000a00 */
[C---:B--2---:R-:W-:Y:S01]  /*1300*/  FFMA R14, R28.reuse, R14, R25 ;  /* 0x0000000e1c0e7223 */ /* 0x044fe20000000019 */
[C---:B0-----:R-:W-:Y:S02]  /*1310*/  FFMA R6, R28.reuse, R6, R18 ;  /* 0x000000061c067223 */ /* 0x041fe40000000012 */
[----:B------:R-:W0:Y:S01]  /*1320*/  LDS.64 R18, [UR6+0x198] ;  /* 0x00019806ff127984 */ /* 0x000e220008000a00 */
[C---:B-1----:R-:W-:Y:S01]  /*1330*/  FFMA R22, R28.reuse, R22, R27 ;  /* 0x000000161c167223 */ /* 0x042fe2000000001b */
[----:B------:R-:W-:Y:S02]  /*1340*/  FFMA R27, R28, R20, R30 ;  /* 0x000000141c1b7223 */ /* 0x000fe4000000001e */
[----:B------:R-:W1:Y:S04]  /*1350*/  LDS R20, [R24+0x620] ;  /* 0x0006200018147984 */ /* 0x000e680000000800 */
[----:B------:R2:W-:Y:S02]  /*1360*/  LDS R30, [R24+0x7e0] ;  /* 0x0007e000181e7984 */ /* 0x0005e40000000800 */
[----:B--2---:R-:W-:Y:S01]  /*1370*/  IADD3 R24, PT, PT, R24, 0x8c0, RZ ;  /* 0x000008c018187810 */ /* 0x004fe20007ffe0ff */
[----:B0-----:R-:W-:Y:S01]  /*1380*/  FFMA R28, R28, R18, R29 ;  /* 0x000000121c1c7223 */ /* 0x001fe2000000001d */
[C---:B-1----:R-:W-:Y:S01]  /*1390*/  FFMA R29, R20.reuse, R13, R12 ;  /* 0x0000000d141d7223 */ /* 0x042fe2000000000c */
[C---:B------:R-:W-:Y:S01]  /*13a0*/  FFMA R14, R20.reuse, R15, R14 ;  /* 0x0000000f140e7223 */ /* 0x040fe2000000000e */
[----:B------:R-:W0:Y:S01]  /*13b0*/  LDS.64 R12, [UR6+-0x3e0] ;  /* 0xfffc2006ff0c7984 */ /* 0x000e220008000a00 */
[C---:B------:R-:W-:Y:S01]  /*13c0*/  FFMA R18, R20.reuse, R11, R10 ;  /* 0x0000000b14127223 */ /* 0x040fe2000000000a */
[C---:B------:R-:W-:Y:S01]  /*13d0*/  FFMA R16, R20.reuse, R17, R16 ;  /* 0x0000001114107223 */ /* 0x040fe20000000010 */
[C---:B------:R-:W-:Y:S01]  /*13e0*/  FFMA R15, R20.reuse, R7, R6 ;  /* 0x00000007140f7223 */ /* 0x040fe20000000006 */
[C---:B------:R-:W-:Y:S01]  /*13f0*/  FFMA R25, R20.reuse, R23, R22 ;  /* 0x0000001714197223 */ /* 0x040fe20000000016 */
[C---:B------:R-:W-:Y:S01]  /*1400*/  FFMA R27, R20.reuse, R21, R27 ;  /* 0x00000015141b7223 */ /* 0x040fe2000000001b */
[----:B------:R-:W-:Y:S01]  /*1410*/  FFMA R28, R20, R19, R28 ;  /* 0x00000013141c7223 */ /* 0x000fe2000000001c */
[----:B------:R-:W1:Y:S04]  /*1420*/  LDS.64 R6, [UR6+0x20] ;  /* 0x00002006ff067984 */ /* 0x000e680008000a00 */
[----:B------:R-:W2:Y:S04]  /*1430*/  LDS.64 R20, [UR6+0xa0] ;  /* 0x0000a006ff147984 */ /* 0x000ea80008000a00 */
[----:B------:R-:W3:Y:S04]  /*1440*/  LDS.64 R22, [UR6+-0x360] ;  /* 0xfffca006ff167984 */ /* 0x000ee80008000a00 */
[----:B------:R-:W4:Y:S01]  /*1450*/  LDS.64 R10, [UR6+-0x2e0] ;  /* 0xfffd2006ff0a7984 */ /* 0x000f220008000a00 */
[----:B0-----:R-:W-:-:S04]  /*1460*/  FFMA R29, R5, R12, R29 ;  /* 0x0000000c051d7223 */ /* 0x001fc8000000001d */
[C---:B------:R-:W-:Y:S01]  /*1470*/  FFMA R13, R30.reuse, R13, R29 ;  /* 0x0000000d1e0d7223 */ /* 0x040fe2000000001d */
[C---:B-1----:R-:W-:Y:S02]  /*1480*/  FFMA R6, R5.reuse, R6, R18 ;  /* 0x0000000605067223 */ /* 0x042fe40000000012 */
[----:B------:R-:W0:Y:S01]  /*1490*/  LDS.64 R18, [UR6+0x120] ;  /* 0x00012006ff127984 */ /* 0x000e220008000a00 */
[C---:B--2---:R-:W-:Y:S01]  /*14a0*/  FFMA R20, R5.reuse, R20, R16 ;  /* 0x0000001405147223 */ /* 0x044fe20000000010 */
[C---:B------:R-:W-:Y:S02]  /*14b0*/  FFMA R7, R30.reuse, R7, R6 ;  /* 0x000000071e077223 */ /* 0x040fe40000000006 */
[----:B------:R-:W1:Y:S01]  /*14c0*/  LDS.64 R16, [UR6+-0x260] ;  /* 0xfffda006ff107984 */ /* 0x000e620008000a00 */
[C---:B---3--:R-:W-:Y:S01]  /*14d0*/  FFMA R29, R5.reuse, R22, R14 ;  /* 0x00000016051d7223 */ /* 0x048fe2000000000e */
[----:B------:R-:W-:Y:S01]  /*14e0*/  FFMA R6, R30, R21, R20 ;  /* 0x000000151e067223 */ /* 0x000fe20000000014 */
[----:B----4-:R-:W-:-:S02]  /*14f0*/  FFMA R10, R5, R10, R15 ;  /* 0x0000000a050a7223 */ /* 0x010fc4000000000f */
[C---:B------:R-:W-:Y:S01]  /*1500*/  FFMA R12, R30.reuse, R23, R29 ;  /* 0x000000171e0c7223 */ /* 0x040fe2000000001d */
[----:B------:R-:W2:Y:S01]  /*1510*/  LDS.64 R14, [UR6+0x1a0] ;  /* 0x0001a006ff0e7984 */ /* 0x000ea20008000a00 */
[----:B------:R-:W-:Y:S01]  /*1520*/  UIADD3 UR6, UPT, UPT, UR6, 0x28, URZ ;  /* 0x0000002806067890 */ /* 0x000fe2000fffe0ff */
[----:B------:R-:W-:Y:S01]  /*1530*/  FFMA R11, R30, R11, R10 ;  /* 0x0000000b1e0b7223 */ /* 0x000fe2000000000a */
[C---:B0-----:R-:W-:Y:S01]  /*1540*/  FFMA R25, R5.reuse, R18, R25 ;  /* 0x0000001205197223 */ /* 0x041fe20000000019 */
[----:B-1----:R-:W-:-:S04]  /*1550*/  FFMA R16, R5, R16, R27 ;  /* 0x0000001005107223 */ /* 0x002fc8000000001b */
[C---:B------:R-:W-:Y:S01]  /*1560*/  FFMA R10, R30.reuse, R17, R16 ;  /* 0x000000111e0a7223 */ /* 0x040fe20000000010 */
[----:B--2---:R-:W-:Y:S01]  /*1570*/  FFMA R14, R5, R14, R28 ;  /* 0x0000000e050e7223 */ /* 0x004fe2000000001c */
[----:B------:R-:W-:-:S03]  /*1580*/  FFMA R5, R30, R19, R25 ;  /* 0x000000131e057223 */ /* 0x000fc60000000019 */
[----:B------:R-:W-:Y:S01]  /*1590*/  FFMA R30, R30, R15, R14 ;  /* 0x0000000f1e1e7223 */ /* 0x000fe2000000000e */
[----:B------:R-:W-:Y:S06]  /*15a0*/  BRA.U UP0, `(.L_x_0) ;  /* 0xfffffff500e47547 */ /* 0x000fec000b83ffff */
[----:B------:R-:W-:Y:S04]  /*15b0*/  LDS R27, [R33+UR4] ;  /* 0x00000004211b7984 */ /* 0x000fe80008000800 */
[----:B------:R-:W0:Y:S04]  /*15c0*/  LDS.64 R16, [UR10+0x1e00] ;  /* 0x001e000aff107984 */ /* 0x000e280008000a00 */
[----:B------:R-:W1:Y:S04]  /*15d0*/  LDS.64 R18, [UR10+0x2200] ;  /* 0x0022000aff127984 */ /* 0x000e680008000a00 */
[----:B------:R-:W2:Y:S04]  /*15e0*/  LDS R28, [R33+UR4+0xe0] ;  /* 0x0000e004211c7984 */ /* 0x000ea80008000800 */
[----:B------:R-:W3:Y:S04]  /*15f0*/  LDS.64 R14, [UR10+0x2280] ;  /* 0x0022800aff0e7984 */ /* 0x000ee80008000a00 */
[----:B------:R-:W4:Y:S04]  /*1600*/  LDS.64 R24, [UR10+0x1e80] ;  /* 0x001e800aff187984 */ /* 0x000f280008000a00 */
[----:B------:R-:W5:Y:S01]  /*1610*/  LDS.64 R22, [UR10+0x2380] ;  /* 0x0023800aff167984 */ /* 0x000f620008000a00 */
[C---:B0-----:R-:W-:Y:S01]  /*1620*/  FFMA R21, R27.reuse, R16, R2 ;  /* 0x000000101b157223 */ /* 0x041fe20000000002 */
[----:B-1----:R-:W-:-:S03]  /*1630*/  FFMA R0, R27, R18, R0 ;  /* 0x000000121b007223 */ /* 0x002fc60000000000 */
[C---:B--2---:R-:W-:Y:S01]  /*1640*/  FFMA R2, R28.reuse, R17, R21 ;  /* 0x000000111c027223 */ /* 0x044fe20000000015 */
[----:B------:R-:W-:Y:S01]  /*1650*/  FFMA R0, R28, R19, R0 ;  /* 0x000000131c007223 */ /* 0x000fe20000000000 */
[----:B------:R-:W0:Y:S01]  /*1660*/  LDS.64 R16, [UR10+0x1f00] ;  /* 0x001f000aff107984 */ /* 0x000e220008000a00 */
[----:B---3--:R-:W-:-:S03]  /*1670*/  FFMA R14, R27, R14, R26 ;  /* 0x0000000e1b0e7223 */ /* 0x008fc6000000001a */
[----:B------:R-:W1:Y:S01]  /*1680*/  LDS.64 R18, [UR10+0x2300] ;  /* 0x0023000aff127984 */ /* 0x000e620008000a00 */
[C---:B------:R-:W-:Y:S01]  /*1690*/  FFMA R26, R28.reuse, R15, R14 ;  /* 0x0000000f1c1a7223 */ /* 0x040fe2000000000e */
[C---:B----4-:R-:W-:Y:S02]  /*16a0*/  FFMA R31, R27.reuse, R24, R31 ;  /* 0x000000181b1f7223 */ /* 0x050fe4000000001f */
[----:B------:R-:W2:Y:S01]  /*16b0*/  LDS.64 R20, [UR10+0x1f80] ;  /* 0x001f800aff147984 */ /* 0x000ea20008000a00 */
[----:B------:R-:W-:Y:S02]  /*16c0*/  HFMA2 R14, -RZ, RZ, 0, 1.1920928955078125e-07 ;  /* 0x00000002ff0e7431 */ /* 0x000fe400000001ff */
[----:B-----5:R-:W-:Y:S01]  /*16d0*/  FFMA R22, R27, R22, R3 ;  /* 0x000000161b167223 */ /* 0x020fe20000000003 */
[----:B------:R-:W-:-:S03]  /*16e0*/  FFMA R31, R28, R25, R31 ;  /* 0x000000191c1f7223 */ /* 0x000fc6000000001f */
[----:B------:R-:W-:Y:S01]  /*16f0*/  FFMA R3, R28, R23, R22 ;  /* 0x000000171c037223 */ /* 0x000fe20000000016 */
[C---:B0-----:R-:W-:Y:S01]  /*1700*/  FFMA R15, R27.reuse, R16, R4 ;  /* 0x000000101b0f7223 */ /* 0x041fe20000000004 */
[----:B-1----:R-:W-:-:S03]  /*1710*/  FFMA R8, R27, R18, R8 ;  /* 0x000000121b087223 */ /* 0x002fc60000000008 */
[C---:B------:R-:W-:Y:S01]  /*1720*/  FFMA R4, R28.reuse, R17, R15 ;  /* 0x000000111c047223 */ /* 0x040fe2000000000f */
[----:B--2---:R-:W-:Y:S01]  /*1730*/  FFMA R20, R27, R20, R9 ;  /* 0x000000141b147223 */ /* 0x004fe20000000009 */
[----:B------:R-:W-:-:S03]  /*1740*/  FFMA R8, R28, R19, R8 ;  /* 0x000000131c087223 */ /* 0x000fc60000000008 */
[----:B------:R-:W-:-:S07]  /*1750*/  FFMA R9, R28, R21, R20 ;  /* 0x000000151c097223 */ /* 0x000fce0000000014 */
.L_x_1:
[C---:B------:R-:W-:Y:S01]  /*1760*/  IMAD R24, R14.reuse, 0xe0, R35 ;  /* 0x000000e00e187824 */ /* 0x040fe200078e0223 */
[C---:B------:R-:W-:Y:S02]  /*1770*/  LEA R15, R14.reuse, UR5, 0x2 ;  /* 0x000000050e0f7c11 */ /* 0x040fe4000f8e10ff */
[----:B------:R-:W-:Y:S02]  /*1780*/  IADD3 R14, PT, PT, R14, 0xa, RZ ;  /* 0x0000000a0e0e7810 */ /* 0x000fe40007ffe0ff */
[----:B------:R-:W-:Y:S02]  /*1790*/  LDS R28, [R24] ;  /* 0x00000000181c7984 */ /* 0x000fe40000000800 */
[----:B------:R-:W-:Y:S02]  /*17a0*/  ISETP.NE.AND P0, PT, R14, 0x20, PT ;  /* 0x000000200e00780c */ /* 0x000fe40003f05270 */
[----:B------:R-:W0:Y:S04]  /*17b0*/  LDS.64 R18, [R15+0x200] ;  /* 0x000200000f127984 */ /* 0x000e280000000a00 */
[----:B------:R-:W1:Y:S04]  /*17c0*/  LDS.64 R16, [R15+0x600] ;  /* 0x000600000f107984 */ /* 0x000e680000000a00 */
[----:B------:R-:W2:Y:S04]  /*17d0*/  LDS R25, [R24+0xe0] ;  /* 0x0000e00018197984 */ /* 0x000ea80000000800 */
[----:B------:R-:W3:Y:S04]  /*17e0*/  LDS.64 R22, [R15+0x300] ;  /* 0x000300000f167984 */ /* 0x000ee80000000a00 */
[----:B------:R-:W4:Y:S01]  /*17f0*/  LDS.64 R20, [R15+0x280] ;  /* 0x000280000f147984 */ /* 0x000f220000000a00 */
[C---:B0-----:R-:W-:Y:S01]  /*1800*/  FFMA R18, R28.reuse, R18, R2 ;  /* 0x000000121c127223 */ /* 0x041fe20000000002 */
[----:B-1----:R-:W-:-:S03]  /*1810*/  FFMA R16, R28, R16, R0 ;  /* 0x000000101c107223 */ /* 0x002fc60000000000 */
[C---:B--2---:R-:W-:Y:S01]  /*1820*/  FFMA R0, R25.reuse, R19, R18 ;  /* 0x0000001319007223 */ /* 0x044fe20000000012 */
[----:B------:R-:W-:Y:S01]  /*1830*/  FFMA R29, R25, R17, R16 ;  /* 0x00000011191d7223 */ /* 0x000fe20000000010 */
[----:B------:R-:W0:Y:S01]  /*1840*/  LDS.64 R18, [R15+0x680] ;  /* 0x000680000f127984 */ /* 0x000e220000000a00 */
[----:B---3--:R-:W-:-:S03]  /*1850*/  FFMA R22, R28, R22, R4 ;  /* 0x000000161c167223 */ /* 0x008fc60000000004 */
[----:B------:R-:W1:Y:S01]  /*1860*/  LDS.64 R16, [R15+0x700] ;  /* 0x000700000f107984 */ /* 0x000e620000000a00 */
[C---:B----4-:R-:W-:Y:S01]  /*1870*/  FFMA R20, R28.reuse, R20, R31 ;  /* 0x000000141c147223 */ /* 0x050fe2000000001f */
[C---:B------:R-:W-:Y:S02]  /*1880*/  FFMA R23, R25.reuse, R23, R22 ;  /* 0x0000001719177223 */ /* 0x040fe40000000016 */
[----:B------:R-:W-:Y:S01]  /*1890*/  LDS R4, [R24+0x1c0] ;  /* 0x0001c00018047984 */ /* 0x000fe20000000800 */
[C---:B------:R-:W-:Y:S01]  /*18a0*/  FFMA R21, R25.reuse, R21, R20 ;  /* 0x0000001519157223 */ /* 0x040fe20000000014 */
[C---:B0-----:R-:W-:Y:S02]  /*18b0*/  FFMA R18, R28.reuse, R18, R26 ;  /* 0x000000121c127223 */ /* 0x041fe4000000001a */
[----:B------:R-:W0:Y:S01]  /*18c0*/  LDS.64 R26, [R15+0x380] ;  /* 0x000380000f1a7984 */ /* 0x000e220000000a00 */
[----:B-1----:R-:W-:Y:S01]  /*18d0*/  FFMA R16, R28, R16, R8 ;  /* 0x000000101c107223 */ /* 0x002fe20000000008 */
[----:B------:R-:W-:-:S02]  /*18e0*/  FFMA R20, R25, R19, R18 ;  /* 0x0000001319147223 */ /* 0x000fc40000000012 */
[----:B------:R-:W-:Y:S01]  /*18f0*/  LDS.64 R18, [R15+0x608] ;  /* 0x000608000f127984 */ /* 0x000fe20000000a00 */
[----:B------:R-:W-:-:S03]  /*1900*/  FFMA R22, R25, R17, R16 ;  /* 0x0000001119167223 */ /* 0x000fc60000000010 */
[----:B------:R-:W1:Y:S01]  /*1910*/  LDS.64 R16, [R15+0x288] ;  /* 0x000288000f107984 */ /* 0x000e620000000a00 */
[----:B0-----:R-:W-:-:S03]  /*1920*/  FFMA R26, R28, R26, R9 ;  /* 0x0000001a1c1a7223 */ /* 0x001fc60000000009 */
[----:B------:R-:W0:Y:S01]  /*1930*/  LDS.64 R8, [R15+0x780] ;  /* 0x000780000f087984 */ /* 0x000e220000000a00 */
[----:B-1----:R-:W-:Y:S01]  /*1940*/  FFMA R16, R4, R16, R21 ;  /* 0x0000001004107223 */ /* 0x002fe20000000015 */
[----:B0-----:R-:W-:Y:S01]  /*1950*/  FFMA R8, R28, R8, R3 ;  /* 0x000000081c087223 */ /* 0x001fe20000000003 */
[C---:B------:R-:W-:Y:S01]  /*1960*/  FFMA R28, R25.reuse, R27, R26 ;  /* 0x0000001b191c7223 */ /* 0x040fe2000000001a */
[----:B------:R-:W0:Y:S01]  /*1970*/  LDS.64 R2, [R15+0x208] ;  /* 0x000208000f027984 */ /* 0x000e220000000a00 */
[C---:B------:R-:W-:Y:S01]  /*1980*/  FFMA R27, R4.reuse, R18, R29 ;  /* 0x00000012041b7223 */ /* 0x040fe2000000001d */
[----:B------:R-:W-:Y:S02]  /*1990*/  FFMA R25, R25, R9, R8 ;  /* 0x0000000919197223 */ /* 0x000fe40000000008 */
[----:B------:R-:W-:Y:S01]  /*19a0*/  LDS.64 R8, [R15+0x688] ;  /* 0x000688000f087984 */ /* 0x000fe20000000a00 */
[----:B0-----:R-:W-:-:S03]  /*19b0*/  FFMA R31, R4, R2, R0 ;  /* 0x00000002041f7223 */ /* 0x001fc60000000000 */
[----:B------:R-:W0:Y:S02]  /*19c0*/  LDS R0, [R24+0x2a0] ;  /* 0x0002a00018007984 */ /* 0x000e240000000800 */
[C---:B0-----:R-:W-:Y:S01]  /*19d0*/  FFMA R26, R0.reuse, R3, R31 ;  /* 0x00000003001a7223 */ /* 0x041fe2000000001f */
[----:B------:R-:W-:Y:S01]  /*19e0*/  FFMA R27, R0, R19, R27 ;  /* 0x00000013001b7223 */ /* 0x000fe2000000001b */
[----:B------:R-:W0:Y:S01]  /*19f0*/  LDS.64 R2, [R15+0x308] ;  /* 0x000308000f027984 */ /* 0x000e220000000a00 */
[----:B------:R-:W-:Y:S01]  /*1a00*/  FFMA R31, R4, R8, R20 ;  /* 0x00000008041f7223 */ /* 0x000fe20000000014 */
[C---:B------:R-:W-:Y:S02]  /*1a10*/  FFMA R8, R0.reuse, R17, R16 ;  /* 0x0000001100087223 */ /* 0x040fe40000000010 */
[----:B------:R-:W1:Y:S01]  /*1a20*/  LDS.64 R18, [R15+0x708] ;  /* 0x000708000f127984 */ /* 0x000e620000000a00 */
[----:B------:R-:W-:-:S03]  /*1a30*/  FFMA R9, R0, R9, R31 ;  /* 0x0000000900097223 */ /* 0x000fc6000000001f */
[----:B------:R-:W2:Y:S04]  /*1a40*/  LDS.64 R20, [R15+0x388] ;  /* 0x000388000f147984 */ /* 0x000ea80000000a00 */
[----:B------:R-:W-:Y:S01]  /*1a50*/  LDS.64 R16, [R15+0x210] ;  /* 0x000210000f107984 */ /* 0x000fe20000000a00 */
[C---:B0-----:R-:W-:Y:S01]  /*1a60*/  FFMA R2, R4.reuse, R2, R23 ;  /* 0x0000000204027223 */ /* 0x041fe20000000017 */
[----:B-1----:R-:W-:-:S03]  /*1a70*/  FFMA R29, R4, R18, R22 ;  /* 0x00000012041d7223 */ /* 0x002fc60000000016 */
[----:B------:R-:W-:Y:S01]  /*1a80*/  FFMA R18, R0, R3, R2 ;  /* 0x0000000300127223 */ /* 0x000fe20000000002 */
[----:B------:R-:W0:Y:S01]  /*1a90*/  LDS.64 R22, [R15+0x788] ;  /* 0x000788000f167984 */ /* 0x000e220000000a00 */
[----:B--2---:R-:W-:Y:S01]  /*1aa0*/  FFMA R28, R4, R20, R28 ;  /* 0x00000014041c7223 */ /* 0x004fe2000000001c */
[C---:B------:R-:W-:Y:S02]  /*1ab0*/  FFMA R19, R0.reuse, R19, R29 ;  /* 0x0000001300137223 */ /* 0x040fe4000000001d */
[----:B------:R-:W-:Y:S01]  /*1ac0*/  LDS.64 R2, [R15+0x610] ;  /* 0x000610000f027984 */ /* 0x000fe20000000a00 */
[----:B------:R-:W-:-:S03]  /*1ad0*/  FFMA R28, R0, R21, R28 ;  /* 0x00000015001c7223 */ /* 0x000fc6000000001c */
[----:B------:R-:W-:Y:S01]  /*1ae0*/  LDS.64 R20, [R15+0x290] ;  /* 0x000290000f147984 */ /* 0x000fe20000000a00 */
[----:B0-----:R-:W-:-:S03]  /*1af0*/  FFMA R22, R4, R22, R25 ;  /* 0x0000001604167223 */ /* 0x001fc60000000019 */
[----:B------:R-:W0:Y:S01]  /*1b00*/  LDS R25, [R24+0x380] ;  /* 0x0003800018197984 */ /* 0x000e220000000800 */
[----:B------:R-:W-:-:S03]  /*1b10*/  FFMA R31, R0, R23, R22 ;  /* 0x00000017001f7223 */ /* 0x000fc60000000016 */
[----:B------:R-:W1:Y:S04]  /*1b20*/  LDS.64 R22, [R15+0x690] ;  /* 0x000690000f167984 */ /* 0x000e680000000a00 */
[----:B------:R-:W2:Y:S01]  /*1b30*/  LDS R4, [R24+0x460] ;  /* 0x0004600018047984 */ /* 0x000ea20000000800 */
[C---:B0-----:R-:W-:Y:S01]  /*1b40*/  FFMA R29, R25.reuse, R2, R27 ;  /* 0x00000002191d7223 */ /* 0x041fe2000000001b */
[C---:B------:R-:W-:Y:S01]  /*1b50*/  FFMA R16, R25.reuse, R16, R26 ;  /* 0x0000001019107223 */ /* 0x040fe2000000001a */
[C---:B------:R-:W-:Y:S01]  /*1b60*/  FFMA R20, R25.reuse, R20, R8 ;  /* 0x0000001419147223 */ /* 0x040fe20000000008 */
[----:B------:R-:W0:Y:S01]  /*1b70*/  LDS.64 R26, [R15+0x310] ;  /* 0x000310000f1a7984 */ /* 0x000e220000000a00 */
[----:B-1----:R-:W-:-:S03]  /*1b80*/  FFMA R2, R25, R22, R9 ;  /* 0x0000001619027223 */ /* 0x002fc60000000009 */
[----:B------:R-:W1:Y:S01]  /*1b90*/  LDS.64 R8, [R15+0x710] ;  /* 0x000710000f087984 */ /* 0x000e620000000a00 */
[C---:B--2---:R-:W-:Y:S01]  /*1ba0*/  FFMA R29, R4.reuse, R3, R29 ;  /* 0x00000003041d7223 */ /* 0x044fe2000000001d */
[C---:B------:R-:W-:Y:S02]  /*1bb0*/  FFMA R0, R4.reuse, R17, R16 ;  /* 0x0000001104007223 */ /* 0x040fe40000000010 */
[----:B------:R-:W2:Y:S01]  /*1bc0*/  LDS.64 R16, [R15+0x390] ;  /* 0x000390000f107984 */ /* 0x000ea20000000a00 */
[C---:B0-----:R-:W-:Y:S01]  /*1bd0*/  FFMA R3, R25.reuse, R26, R18 ;  /* 0x0000001a19037223 */ /* 0x041fe20000000012 */
[C---:B-1----:R-:W-:Y:S01]  /*1be0*/  FFMA R22, R25.reuse, R8, R19 ;  /* 0x0000000819167223 */ /* 0x042fe20000000013 */
[C---:B------:R-:W-:Y:S01]  /*1bf0*/  FFMA R8, R4.reuse, R21, R20 ;  /* 0x0000001504087223 */ /* 0x040fe20000000014 */
[----:B------:R-:W0:Y:S01]  /*1c00*/  LDS.64 R18, [R15+0x790] ;  /* 0x000790000f127984 */ /* 0x000e220000000a00 */
[C---:B------:R-:W-:Y:S01]  /*1c10*/  FFMA R27, R4.reuse, R27, R3 ;  /* 0x0000001b041b7223 */ /* 0x040fe20000000003 */
[----:B--2---:R-:W-:Y:S01]  /*1c20*/  FFMA R26, R25, R16, R28 ;  /* 0x00000010191a7223 */ /* 0x004fe2000000001c */
[C---:B------:R-:W-:Y:S01]  /*1c30*/  FFMA R16, R4.reuse, R23, R2 ;  /* 0x0000001704107223 */ /* 0x040fe20000000002 */
[----:B------:R-:W-:Y:S01]  /*1c40*/  LDS.64 R20, [R15+0x218] ;  /* 0x000218000f147984 */ /* 0x000fe20000000a00 */
[----:B------:R-:W-:-:S03]  /*1c50*/  FFMA R9, R4, R9, R22 ;  /* 0x0000000904097223 */ /* 0x000fc60000000016 */
[----:B------:R-:W-:Y:S04]  /*1c60*/  LDS R28, [R24+0x620] ;  /* 0x00062000181c7984 */ /* 0x000fe80000000800 */
[----:B------:R-:W-:Y:S01]  /*1c70*/  LDS.64 R2, [R15+0x618] ;  /* 0x000618000f027984 */ /* 0x000fe20000000a00 */
[----:B0-----:R-:W-:Y:S01]  /*1c80*/  FFMA R18, R25, R18, R31 ;  /* 0x0000001219127223 */ /* 0x001fe2000000001f */
[C---:B------:R-:W-:Y:S02]  /*1c90*/  FFMA R31, R4.reuse, R17, R26 ;  /* 0x00000011041f7223 */ /* 0x040fe4000000001a */
[----:B------:R-:W0:Y:S01]  /*1ca0*/  LDS R25, [R24+0x540] ;  /* 0x0005400018197984 */ /* 0x000e220000000800 */
[----:B------:R-:W-:-:S03]  /*1cb0*/  FFMA R4, R4, R19, R18 ;  /* 0x0000001304047223 */ /* 0x000fc60000000012 */
[----:B------:R-:W1:Y:S01]  /*1cc0*/  LDS.64 R18, [R15+0x318] ;  /* 0x000318000f127984 */ /* 0x000e620000000a00 */
[C---:B0-----:R-:W-:Y:S01]  /*1cd0*/  FFMA R23, R25.reuse, R20, R0 ;  /* 0x0000001419177223 */ /* 0x041fe20000000000 */
[----:B------:R-:W-:-:S03]  /*1ce0*/  FFMA R29, R25, R2, R29 ;  /* 0x00000002191d7223 */ /* 0x000fc6000000001d */
[C---:B------:R-:W-:Y:S01]  /*1cf0*/  FFMA R0, R28.reuse, R21, R23 ;  /* 0x000000151c007223 */ /* 0x040fe20000000017 */
[----:B-1----:R-:W-:Y:S01]  /*1d00*/  FFMA R18, R25, R18, R27 ;  /* 0x0000001219127223 */ /* 0x002fe2000000001b */
[----:B------:R-:W0:Y:S01]  /*1d10*/  LDS.64 R22, [R15+0x698] ;  /* 0x000698000f167984 */ /* 0x000e220000000a00 */
[----:B------:R-:W-:-:S03]  /*1d20*/  FFMA R2, R28, R3, R29 ;  /* 0x000000031c027223 */ /* 0x000fc6000000001d */
[----:B------:R-:W1:Y:S04]  /*1d30*/  LDS.64 R20, [R15+0x298] ;  /* 0x000298000f147984 */ /* 0x000e680000000a00 */
[----:B------:R-:W2:Y:S04]  /*1d40*/  LDS.64 R26, [R15+0x398] ;  /* 0x000398000f1a7984 */ /* 0x000ea80000000a00 */
[----:B------:R-:W-:Y:S04]  /*1d50*/  LDS R29, [R24+0x700] ;  /* 0x00070000181d7984 */ /* 0x000fe80000000800 */
[----:B------:R-:W-:Y:S01]  /*1d60*/  LDS R3, [R24+0x7e0] ;  /* 0x0007e00018037984 */ /* 0x000fe20000000800 */
[----:B0-----:R-:W-:-:S03]  /*1d70*/  FFMA R22, R25, R22, R16 ;  /* 0x0000001619167223 */ /* 0x001fc60000000010 */
[----:B------:R-:W0:Y:S01]  /*1d80*/  LDS.64 R16, [R15+0x718] ;  /* 0x000718000f107984 */ /* 0x000e220000000a00 */
[C---:B-1----:R-:W-:Y:S01]  /*1d90*/  FFMA R20, R25.reuse, R20, R8 ;  /* 0x0000001419147223 */ /* 0x042fe20000000008 */
[----:B--2---:R-:W-:-:S03]  /*1da0*/  FFMA R31, R25, R26, R31 ;  /* 0x0000001a191f7223 */ /* 0x004fc6000000001f */
[C---:B------:R-:W-:Y:S01]  /*1db0*/  FFMA R21, R28.reuse, R21, R20 ;  /* 0x000000151c157223 */ /* 0x040fe20000000014 */
[C---:B------:R-:W-:Y:S01]  /*1dc0*/  FFMA R26, R28.reuse, R23, R22 ;  /* 0x000000171c1a7223 */ /* 0x040fe20000000016 */
[----:B------:R-:W-:Y:S01]  /*1dd0*/  FFMA R27, R28, R27, R31 ;  /* 0x0000001b1c1b7223 */ /* 0x000fe2000000001f */
[----:B------:R-:W1:Y:S01]  /*1de0*/  LDS.64 R22, [R15+0x6a0] ;  /* 0x0006a0000f167984 */ /* 0x000e620000000a00 */
[----:B0-----:R-:W-:-:S03]  /*1df0*/  FFMA R16, R25, R16, R9 ;  /* 0x0000001019107223 */ /* 0x001fc60000000009 */
[----:B------:R-:W0:Y:S01]  /*1e00*/  LDS.64 R8, [R15+0x798] ;  /* 0x000798000f087984 */ /* 0x000e220000000a00 */
[----:B-1----:R-:W-:-:S04]  /*1e10*/  FFMA R26, R29, R22, R26 ;  /* 0x000000161d1a7223 */ /* 0x002fc8000000001a */
[----:B------:R-:W-:Y:S01]  /*1e20*/  FFMA R26, R3, R23, R26 ;  /* 0x00000017031a7223 */ /* 0x000fe2000000001a */
[----:B0-----:R-:W-:Y:S01]  /*1e30*/  FFMA R8, R25, R8, R4 ;  /* 0x0000000819087223 */ /* 0x001fe20000000004 */
[C---:B------:R-:W-:Y:S01]  /*1e40*/  FFMA R4, R28.reuse, R19, R18 ;  /* 0x000000131c047223 */ /* 0x040fe20000000012 */
[C---:B------:R-:W-:Y:S01]  /*1e50*/  FFMA R25, R28.reuse, R17, R16 ;  /* 0x000000111c197223 */ /* 0x040fe20000000010 */
[----:B------:R-:W0:Y:S01]  /*1e60*/  LDS.64 R18, [R15+0x220] ;  /* 0x000220000f127984 */ /* 0x000e220000000a00 */
[----:B------:R-:W-:-:S03]  /*1e70*/  FFMA R28, R28, R9, R8 ;  /* 0x000000091c1c7223 */ /* 0x000fc60000000008 */
[----:B------:R-:W1:Y:S04]  /*1e80*/  LDS.64 R8, [R15+0x2a0] ;  /* 0x0002a0000f087984 */ /* 0x000e680000000a00 */
[----:B------:R-:W2:Y:S01]  /*1e90*/  LDS.64 R16, [R15+0x620] ;  /* 0x000620000f107984 */ /* 0x000ea20000000a00 */
[C---:B0-----:R-:W-:Y:S01]  /*1ea0*/  FFMA R0, R29.reuse, R18, R0 ;  /* 0x000000121d007223 */ /* 0x041fe20000000000 */
[C---:B-1----:R-:W-:Y:S02]  /*1eb0*/  FFMA R8, R29.reuse, R8, R21 ;  /* 0x000000081d087223 */ /* 0x042fe40000000015 */
[----:B------:R-:W0:Y:S01]  /*1ec0*/  LDS.64 R20, [R15+0x320] ;  /* 0x000320000f147984 */ /* 0x000e220000000a00 */
[----:B--2---:R-:W-:Y:S01]  /*1ed0*/  FFMA R16, R29, R16, R2 ;  /* 0x000000101d107223 */ /* 0x004fe20000000002 */
[C---:B------:R-:W-:Y:S01]  /*1ee0*/  FFMA R2, R3.reuse, R19, R0 ;  /* 0x0000001303027223 */ /* 0x040fe20000000000 */
[C---:B------:R-:W-:Y:S01]  /*1ef0*/  FFMA R31, R3.reuse, R9, R8 ;  /* 0x00000009031f7223 */ /* 0x040fe20000000008 */
[----:B------:R-:W1:Y:S01]  /*1f00*/  LDS.64 R18, [R15+0x720] ;  /* 0x000720000f127984 */ /* 0x000e620000000a00 */
[----:B------:R-:W-:-:S03]  /*1f10*/  FFMA R0, R3, R17, R16 ;  /* 0x0000001103007223 */ /* 0x000fc60000000010 */
[----:B------:R-:W2:Y:S04]  /*1f20*/  LDS.64 R8, [R15+0x3a0] ;  /* 0x0003a0000f087984 */ /* 0x000ea80000000a00 */
[----:B------:R-:W3:Y:S01]  /*1f30*/  LDS.64 R16, [R15+0x7a0] ;  /* 0x0007a0000f107984 */ /* 0x000ee20000000a00 */
[----:B0-----:R-:W-:-:S04]  /*1f40*/  FFMA R4, R29, R20, R4 ;  /* 0x000000141d047223 */ /* 0x001fc80000000004 */
[----:B------:R-:W-:Y:S01]  /*1f50*/  FFMA R4, R3, R21, R4 ;  /* 0x0000001503047223 */ /* 0x000fe20000000004 */
[C---:B-1----:R-:W-:Y:S01]  /*1f60*/  FFMA R18, R29.reuse, R18, R25 ;  /* 0x000000121d127223 */ /* 0x042fe20000000019 */
[----:B--2---:R-:W-:-:S03]  /*1f70*/  FFMA R20, R29, R8, R27 ;  /* 0x000000081d147223 */ /* 0x004fc6000000001b */
[----:B------:R-:W-:Y:S01]  /*1f80*/  FFMA R8, R3, R19, R18 ;  /* 0x0000001303087223 */ /* 0x000fe20000000012 */
[----:B---3--:R-:W-:Y:S01]  /*1f90*/  FFMA R16, R29, R16, R28 ;  /* 0x000000101d107223 */ /* 0x008fe2000000001c */
[----:B------:R-:W-:-:S03]  /*1fa0*/  FFMA R9, R3, R9, R20 ;  /* 0x0000000903097223 */ /* 0x000fc60000000014 */
[----:B------:R-:W-:Y:S01]  /*1fb0*/  FFMA R3, R3, R17, R16 ;  /* 0x0000001103037223 */ /* 0x000fe20000000010 */
[----:B------:R-:W-:Y:S06]  /*1fc0*/  @P0 BRA `(.L_x_1) ;  /* 0xfffffff400e40947 */ /* 0x000fec000383ffff */
[----:B------:R-:W-:Y:S05]  /*1fd0*/  @P1 BRA `(.L_x_2) ;  /* 0xffffffe000941947 */ /* 0x000fea000383ffff */
[----:B------:R-:W0:Y:S01]  /*1fe0*/  LDC.64 R14, c[0x0][0x390] ;  /* 0x0000e400ff0e7b82 */ /* 0x000e220000000a00 */
[----:B------:R-:W-:Y:S01]  /*1ff0*/  IMAD R37, R37, 0xc400, R34 ;  /* 0x0000c40025257824 */ /* 0x000fe200078e0222 */
[----:B------:R-:W-:Y:S02]  /*2000*/  FMNMX R13, RZ, R13, !PT ;  /* 0x0000000dff0d7209 */ /* 0x000fe40007800000 */
[----:B------:R-:W-:Y:S02]  /*2010*/  FMNMX R7, RZ, R7, !PT ;  /* 0x00000007ff077209 */ /* 0x000fe40007800000 */
[----:B------:R-:W-:Y:S02]  /*2020*/  FMNMX R11, RZ, R11, !PT ;  /* 0x0000000bff0b7209 */ /* 0x000fe40007800000 */
[----:B------:R-:W-:Y:S02]  /*2030*/  FMNMX R5, RZ, R5, !PT ;  /* 0x00000005ff057209 */ /* 0x000fe40007800000 */
[----:B------:R-:W-:-:S02]  /*2040*/  FMNMX R17, RZ, R12, !PT ;  /* 0x0000000cff117209 */ /* 0x000fc40007800000 */
[----:B------:R-:W-:Y:S02]  /*2050*/  FMNMX R19, RZ, R6, !PT ;  /* 0x00000006ff137209 */ /* 0x000fe40007800000 */
[----:B------:R-:W-:Y:S02]  /*2060*/  FMNMX R21, RZ, R10, !PT ;  /* 0x0000000aff157209 */ /* 0x000fe40007800000 */
[----:B------:R-:W-:Y:S02]  /*2070*/  FMNMX R23, RZ, R30, !PT ;  /* 0x0000001eff177209 */ /* 0x000fe40007800000 */
[----:B------:R-:W-:Y:S02]  /*2080*/  FMNMX R25, RZ, R0, !PT ;  /* 0x00000000ff197209 */ /* 0x000fe40007800000 */
[----:B------:R-:W-:Y:S02]  /*2090*/  FMNMX R31, RZ, R31, !PT ;  /* 0x0000001fff1f7209 */ /* 0x000fe40007800000 */
[----:B------:R-:W-:Y:S01]  /*20a0*/  FMNMX R9, RZ, R9, !PT ;  /* 0x00000009ff097209 */ /* 0x000fe20007800000 */
[----:B0-----:R-:W-:Y:S01]  /*20b0*/  IMAD.WIDE.U32 R14, R37, 0x4, R14 ;  /* 0x00000004250e7825 */ /* 0x001fe200078e000e */
[----:B------:R-:W-:-:S04]  /*20c0*/  FMNMX R3, RZ, R3, !PT ;  /* 0x00000003ff037209 */ /* 0x000fc80007800000 */
[----:B------:R0:W-:Y:S04]  /*20d0*/  STG.E desc[UR8][R14.64], R13 ;  /* 0x0000000d0e007986 */ /* 0x0001e8000c101908 */
[----:B------:R1:W-:Y:S04]  /*20e0*/  STG.E desc[UR8][R14.64+0x18800], R7 ;  /* 0x018800070e007986 */ /* 0x0003e8000c101908 */
[----:B------:R2:W-:Y:S04]  /*20f0*/  STG.E desc[UR8][R14.64+0x6200], R11 ;  /* 0x0062000b0e007986 */ /* 0x0005e8000c101908 */
[----:B------:R3:W-:Y:S01]  /*2100*/  STG.E desc[UR8][R14.64+0x1ea00], R5 ;  /* 0x01ea00050e007986 */ /* 0x0007e2000c101908 */
[----:B0-----:R-:W-:-:S02]  /*2110*/  FMNMX R13, RZ, R2, !PT ;  /* 0x00000002ff0d7209 */ /* 0x001fc40007800000 */
[----:B-1----:R-:W-:Y:S01]  /*2120*/  FMNMX R7, RZ, R4, !PT ;  /* 0x00000004ff077209 */ /* 0x002fe20007800000 */
[----:B------:R-:W-:Y:S01]  /*2130*/  STG.E desc[UR8][R14.64+0x3100], R17 ;  /* 0x003100110e007986 */ /* 0x000fe2000c101908 */
[----:B--2---:R-:W-:-:S03]  /*2140*/  FMNMX R11, RZ, R8, !PT ;  /* 0x00000008ff0b7209 */ /* 0x004fc60007800000 */
[----:B------:R-:W-:Y:S01]  /*2150*/  STG.E desc[UR8][R14.64+0x1b900], R19 ;  /* 0x01b900130e007986 */ /* 0x000fe2000c101908 */
[----:B---3--:R-:W-:-:S03]  /*2160*/  FMNMX R5, RZ, R26, !PT ;  /* 0x0000001aff057209 */ /* 0x008fc60007800000 */
[----:B------:R-:W-:Y:S04]  /*2170*/  STG.E desc[UR8][R14.64+0x9300], R21 ;  /* 0x009300150e007986 */ /* 0x000fe8000c101908 */
        /* <DEDUP_REMOVED lines=8> */
[----:B------:R-:W-:Y:S01]  /*2200*/  STG.E desc[UR8][R14.64+0x2df00], R3 ;  /* 0x02df00030e007986 */ /* 0x000fe2000c101908 */
[----:B------:R-:W-:Y:S05]  /*2210*/  EXIT ;  /* 0x000000000000794d */ /* 0x000fea0003800000 */
.L_x_3:
[----:B------:R-:W-:-:S00]  /*2220*/  BRA `(.L_x_3) ;  /* 0xfffffffc00fc7947 */ /* 0x000fc0000383ffff */
[----:B------:R-:W-:-:S00]  /*2230*/  NOP ;  /* 0x0000000000007918 */ /* 0x000fc00000000000 */
        /* <DEDUP_REMOVED lines=12> */
.L_x_4:


//--------------------- .nv.shared.candidate0     --------------------------
	.section	.nv.shared.candidate0,"aw",@nobits
	.sectionflags	@""
	.align	4
.nv.shared.candidate0:
	.zero		10240


//--------------------- .nv.shared.reserved.0     --------------------------
	.section	.nv.shared.reserved.0,"aw",@nobits
	.weak		__nv_reservedSMEM_offset_0_alias
	.size		__nv_reservedSMEM_offset_0_alias, 0, 64
	.other		__nv_reservedSMEM_offset_0_alias,@"STO_CUDA_RESERVED_SHARED STV_DEFAULT"
__nv_reservedSMEM_offset_0_alias:
	.zero		0
	.zero		64


//--------------------- .nv.constant0.candidate0  --------------------------
	.section	.nv.constant0.candidate0,"a",@progbits
	.sectionflags	@""
	.align	4
.nv.constant0.candidate0:
	.zero		920


//--------------------- SYMBOLS --------------------------

	.type		.nv.reservedSmem.offset0,@object
	.size		.nv.reservedSmem.offset0,0x4
	.type		.nv.reservedSmem.cap,@object
	.size		.nv.reservedSmem.cap,0x4
